//
// Generated by NVIDIA NVVM Compiler
//
// Compiler Build ID: CL-36424714
// Cuda compilation tools, release 13.0, V13.0.88
// Based on NVVM 20.0.0
//

.version 9.0
.target sm_100
.address_size 64

	// .globl	_Z28flashattn_like_4stage_kernelILi64ELi32ELi4EEvPKfS1_S1_Pfi
.extern .shared .align 16 .b8 smem[];

.visible .entry _Z28flashattn_like_4stage_kernelILi64ELi32ELi4EEvPKfS1_S1_Pfi(
	.param .u64 .ptr .align 1 _Z28flashattn_like_4stage_kernelILi64ELi32ELi4EEvPKfS1_S1_Pfi_param_0,
	.param .u64 .ptr .align 1 _Z28flashattn_like_4stage_kernelILi64ELi32ELi4EEvPKfS1_S1_Pfi_param_1,
	.param .u64 .ptr .align 1 _Z28flashattn_like_4stage_kernelILi64ELi32ELi4EEvPKfS1_S1_Pfi_param_2,
	.param .u64 .ptr .align 1 _Z28flashattn_like_4stage_kernelILi64ELi32ELi4EEvPKfS1_S1_Pfi_param_3,
	.param .u32 _Z28flashattn_like_4stage_kernelILi64ELi32ELi4EEvPKfS1_S1_Pfi_param_4
)
{
	.local .align 16 .b8 	__local_depot0[256];
	.reg .b64 	%SP;
	.reg .b64 	%SPL;
	.reg .pred 	%p<186>;
	.reg .b32 	%r<2249>;
	.reg .b32 	%f<932>;
	.reg .b64 	%rd<558>;

	mov.u64 	%SPL, __local_depot0;
	ld.param.u32 	%r19, [_Z28flashattn_like_4stage_kernelILi64ELi32ELi4EEvPKfS1_S1_Pfi_param_4];
	add.u64 	%rd1, %SPL, 0;
	mov.u32 	%r20, %ctaid.x;
	setp.ge.s32 	%p1, %r20, %r19;
	@%p1 bra 	$L__BB0_293;
	ld.param.u32 	%r2108, [_Z28flashattn_like_4stage_kernelILi64ELi32ELi4EEvPKfS1_S1_Pfi_param_4];
	ld.param.u64 	%rd427, [_Z28flashattn_like_4stage_kernelILi64ELi32ELi4EEvPKfS1_S1_Pfi_param_0];
	cvta.to.global.u64 	%rd10, %rd427;
	shl.b32 	%r23, %r20, 6;
	mul.wide.u32 	%rd11, %r23, 4;
	add.s64 	%rd12, %rd10, %rd11;
	ld.global.f32 	%f1, [%rd12];
	ld.global.f32 	%f2, [%rd12+4];
	ld.global.f32 	%f3, [%rd12+8];
	ld.global.f32 	%f4, [%rd12+12];
	ld.global.f32 	%f5, [%rd12+16];
	ld.global.f32 	%f6, [%rd12+20];
	ld.global.f32 	%f7, [%rd12+24];
	ld.global.f32 	%f8, [%rd12+28];
	ld.global.f32 	%f9, [%rd12+32];
	ld.global.f32 	%f10, [%rd12+36];
	ld.global.f32 	%f11, [%rd12+40];
	ld.global.f32 	%f12, [%rd12+44];
	ld.global.f32 	%f13, [%rd12+48];
	ld.global.f32 	%f14, [%rd12+52];
	ld.global.f32 	%f15, [%rd12+56];
	ld.global.f32 	%f16, [%rd12+60];
	ld.global.f32 	%f17, [%rd12+64];
	ld.global.f32 	%f18, [%rd12+68];
	ld.global.f32 	%f19, [%rd12+72];
	ld.global.f32 	%f20, [%rd12+76];
	ld.global.f32 	%f21, [%rd12+80];
	ld.global.f32 	%f22, [%rd12+84];
	ld.global.f32 	%f23, [%rd12+88];
	ld.global.f32 	%f24, [%rd12+92];
	ld.global.f32 	%f25, [%rd12+96];
	ld.global.f32 	%f26, [%rd12+100];
	ld.global.f32 	%f27, [%rd12+104];
	ld.global.f32 	%f28, [%rd12+108];
	ld.global.f32 	%f29, [%rd12+112];
	ld.global.f32 	%f30, [%rd12+116];
	ld.global.f32 	%f31, [%rd12+120];
	ld.global.f32 	%f32, [%rd12+124];
	ld.global.f32 	%f33, [%rd12+128];
	ld.global.f32 	%f34, [%rd12+132];
	ld.global.f32 	%f35, [%rd12+136];
	ld.global.f32 	%f36, [%rd12+140];
	ld.global.f32 	%f37, [%rd12+144];
	ld.global.f32 	%f38, [%rd12+148];
	ld.global.f32 	%f39, [%rd12+152];
	ld.global.f32 	%f40, [%rd12+156];
	ld.global.f32 	%f41, [%rd12+160];
	ld.global.f32 	%f42, [%rd12+164];
	ld.global.f32 	%f43, [%rd12+168];
	ld.global.f32 	%f44, [%rd12+172];
	ld.global.f32 	%f45, [%rd12+176];
	ld.global.f32 	%f46, [%rd12+180];
	ld.global.f32 	%f47, [%rd12+184];
	ld.global.f32 	%f48, [%rd12+188];
	ld.global.f32 	%f49, [%rd12+192];
	ld.global.f32 	%f50, [%rd12+196];
	ld.global.f32 	%f51, [%rd12+200];
	ld.global.f32 	%f52, [%rd12+204];
	ld.global.f32 	%f53, [%rd12+208];
	ld.global.f32 	%f54, [%rd12+212];
	ld.global.f32 	%f55, [%rd12+216];
	ld.global.f32 	%f56, [%rd12+220];
	ld.global.f32 	%f57, [%rd12+224];
	ld.global.f32 	%f58, [%rd12+228];
	ld.global.f32 	%f59, [%rd12+232];
	ld.global.f32 	%f60, [%rd12+236];
	ld.global.f32 	%f61, [%rd12+240];
	ld.global.f32 	%f62, [%rd12+244];
	ld.global.f32 	%f63, [%rd12+248];
	ld.global.f32 	%f64, [%rd12+252];
	mov.f32 	%f352, 0f00000000;
	st.local.v4.f32 	[%rd1], {%f352, %f352, %f352, %f352};
	st.local.v4.f32 	[%rd1+16], {%f352, %f352, %f352, %f352};
	st.local.v4.f32 	[%rd1+32], {%f352, %f352, %f352, %f352};
	st.local.v4.f32 	[%rd1+48], {%f352, %f352, %f352, %f352};
	st.local.v4.f32 	[%rd1+64], {%f352, %f352, %f352, %f352};
	st.local.v4.f32 	[%rd1+80], {%f352, %f352, %f352, %f352};
	st.local.v4.f32 	[%rd1+96], {%f352, %f352, %f352, %f352};
	st.local.v4.f32 	[%rd1+112], {%f352, %f352, %f352, %f352};
	st.local.v4.f32 	[%rd1+128], {%f352, %f352, %f352, %f352};
	st.local.v4.f32 	[%rd1+144], {%f352, %f352, %f352, %f352};
	st.local.v4.f32 	[%rd1+160], {%f352, %f352, %f352, %f352};
	st.local.v4.f32 	[%rd1+176], {%f352, %f352, %f352, %f352};
	st.local.v4.f32 	[%rd1+192], {%f352, %f352, %f352, %f352};
	st.local.v4.f32 	[%rd1+208], {%f352, %f352, %f352, %f352};
	st.local.v4.f32 	[%rd1+224], {%f352, %f352, %f352, %f352};
	st.local.v4.f32 	[%rd1+240], {%f352, %f352, %f352, %f352};
	add.s32 	%r24, %r2108, 31;
	shr.u32 	%r25, %r24, 5;
	min.u32 	%r1, %r25, 4;
	mov.b32 	%r2244, 0;
	mov.u32 	%r27, %tid.x;
	and.b32  	%r28, %r27, 31;
	shl.b32 	%r31, %r27, 8;
	and.b32  	%r32, %r31, 7936;
	mov.u32 	%r34, smem;
$L__BB0_2:
	ld.param.u32 	%r2109, [_Z28flashattn_like_4stage_kernelILi64ELi32ELi4EEvPKfS1_S1_Pfi_param_4];
	shl.b32 	%r26, %r2244, 5;
	or.b32  	%r29, %r26, %r28;
	setp.ge.s32 	%p2, %r29, %r2109;
	shl.b32 	%r30, %r2244, 13;
	or.b32  	%r33, %r30, %r32;
	add.s32 	%r3, %r34, %r33;
	@%p2 bra 	$L__BB0_4;
	ld.param.u64 	%rd428, [_Z28flashattn_like_4stage_kernelILi64ELi32ELi4EEvPKfS1_S1_Pfi_param_1];
	cvta.to.global.u64 	%rd13, %rd428;
	shl.b32 	%r37, %r2244, 11;
	shl.b32 	%r38, %r27, 6;
	and.b32  	%r39, %r38, 1984;
	or.b32  	%r40, %r37, %r39;
	mul.wide.u32 	%rd14, %r40, 4;
	add.s64 	%rd15, %rd13, %rd14;
	ld.global.f32 	%f354, [%rd15];
	shl.b32 	%r41, %r2244, 13;
	shl.b32 	%r42, %r27, 8;
	and.b32  	%r43, %r42, 7936;
	or.b32  	%r44, %r41, %r43;
	mov.u32 	%r45, smem;
	add.s32 	%r46, %r45, %r44;
	st.shared.f32 	[%r46], %f354;
	ld.global.f32 	%f794, [%rd15+4];
	bra.uni 	$L__BB0_5;
$L__BB0_4:
	mov.b32 	%r35, 0;
	st.shared.u32 	[%r3], %r35;
	mov.f32 	%f794, 0f00000000;
$L__BB0_5:
	ld.param.u32 	%r2110, [_Z28flashattn_like_4stage_kernelILi64ELi32ELi4EEvPKfS1_S1_Pfi_param_4];
	setp.ge.s32 	%p3, %r29, %r2110;
	shl.b32 	%r51, %r2244, 13;
	shl.b32 	%r52, %r27, 8;
	and.b32  	%r53, %r52, 7936;
	or.b32  	%r54, %r51, %r53;
	add.s32 	%r56, %r34, %r54;
	st.shared.f32 	[%r56+4], %f794;
	mov.f32 	%f795, 0f00000000;
	@%p3 bra 	$L__BB0_7;
	ld.param.u64 	%rd429, [_Z28flashattn_like_4stage_kernelILi64ELi32ELi4EEvPKfS1_S1_Pfi_param_1];
	cvta.to.global.u64 	%rd16, %rd429;
	shl.b32 	%r58, %r2244, 11;
	shl.b32 	%r59, %r27, 6;
	and.b32  	%r60, %r59, 1984;
	or.b32  	%r61, %r58, %r60;
	mul.wide.u32 	%rd17, %r61, 4;
	add.s64 	%rd18, %rd16, %rd17;
	ld.global.f32 	%f795, [%rd18+8];
$L__BB0_7:
	ld.param.u32 	%r2111, [_Z28flashattn_like_4stage_kernelILi64ELi32ELi4EEvPKfS1_S1_Pfi_param_4];
	shl.b32 	%r62, %r2244, 5;
	and.b32  	%r64, %r27, 31;
	or.b32  	%r65, %r62, %r64;
	setp.ge.s32 	%p4, %r65, %r2111;
	shl.b32 	%r67, %r27, 8;
	and.b32  	%r68, %r67, 7936;
	or.b32  	%r69, %r51, %r68;
	mov.u32 	%r70, smem;
	add.s32 	%r71, %r70, %r69;
	st.shared.f32 	[%r71+8], %f795;
	mov.f32 	%f796, 0f00000000;
	@%p4 bra 	$L__BB0_9;
	ld.param.u64 	%rd430, [_Z28flashattn_like_4stage_kernelILi64ELi32ELi4EEvPKfS1_S1_Pfi_param_1];
	cvta.to.global.u64 	%rd19, %rd430;
	shl.b32 	%r73, %r2244, 11;
	shl.b32 	%r74, %r27, 6;
	and.b32  	%r75, %r74, 1984;
	or.b32  	%r76, %r73, %r75;
	mul.wide.u32 	%rd20, %r76, 4;
	add.s64 	%rd21, %rd19, %rd20;
	ld.global.f32 	%f796, [%rd21+12];
$L__BB0_9:
	ld.param.u32 	%r2112, [_Z28flashattn_like_4stage_kernelILi64ELi32ELi4EEvPKfS1_S1_Pfi_param_4];
	mov.u32 	%r78, %tid.x;
	and.b32  	%r79, %r78, 31;
	or.b32  	%r80, %r62, %r79;
	setp.ge.s32 	%p5, %r80, %r2112;
	shl.b32 	%r82, %r78, 8;
	and.b32  	%r83, %r82, 7936;
	or.b32  	%r84, %r51, %r83;
	mov.u32 	%r85, smem;
	add.s32 	%r86, %r85, %r84;
	st.shared.f32 	[%r86+12], %f796;
	mov.f32 	%f797, 0f00000000;
	@%p5 bra 	$L__BB0_11;
	ld.param.u64 	%rd431, [_Z28flashattn_like_4stage_kernelILi64ELi32ELi4EEvPKfS1_S1_Pfi_param_1];
	cvta.to.global.u64 	%rd22, %rd431;
	shl.b32 	%r88, %r2244, 11;
	shl.b32 	%r89, %r78, 6;
	and.b32  	%r90, %r89, 1984;
	or.b32  	%r91, %r88, %r90;
	mul.wide.u32 	%rd23, %r91, 4;
	add.s64 	%rd24, %rd22, %rd23;
	ld.global.f32 	%f797, [%rd24+16];
$L__BB0_11:
	ld.param.u32 	%r2113, [_Z28flashattn_like_4stage_kernelILi64ELi32ELi4EEvPKfS1_S1_Pfi_param_4];
	and.b32  	%r94, %r78, 31;
	or.b32  	%r95, %r62, %r94;
	setp.ge.s32 	%p6, %r95, %r2113;
	shl.b32 	%r96, %r2244, 13;
	shl.b32 	%r97, %r78, 8;
	and.b32  	%r98, %r97, 7936;
	or.b32  	%r99, %r96, %r98;
	mov.u32 	%r100, smem;
	add.s32 	%r101, %r100, %r99;
	st.shared.f32 	[%r101+16], %f797;
	mov.f32 	%f798, 0f00000000;
	@%p6 bra 	$L__BB0_13;
	ld.param.u64 	%rd432, [_Z28flashattn_like_4stage_kernelILi64ELi32ELi4EEvPKfS1_S1_Pfi_param_1];
	cvta.to.global.u64 	%rd25, %rd432;
	mov.u32 	%r102, %tid.x;
	shl.b32 	%r103, %r2244, 11;
	shl.b32 	%r104, %r102, 6;
	and.b32  	%r105, %r104, 1984;
	or.b32  	%r106, %r103, %r105;
	mul.wide.u32 	%rd26, %r106, 4;
	add.s64 	%rd27, %rd25, %rd26;
	ld.global.f32 	%f798, [%rd27+20];
$L__BB0_13:
	ld.param.u32 	%r2114, [_Z28flashattn_like_4stage_kernelILi64ELi32ELi4EEvPKfS1_S1_Pfi_param_4];
	mov.u32 	%r108, %tid.x;
	and.b32  	%r109, %r108, 31;
	or.b32  	%r110, %r62, %r109;
	setp.ge.s32 	%p7, %r110, %r2114;
	shl.b32 	%r112, %r108, 8;
	and.b32  	%r113, %r112, 7936;
	or.b32  	%r114, %r96, %r113;
	mov.u32 	%r115, smem;
	add.s32 	%r116, %r115, %r114;
	st.shared.f32 	[%r116+20], %f798;
	mov.f32 	%f799, 0f00000000;
	@%p7 bra 	$L__BB0_15;
	ld.param.u64 	%rd433, [_Z28flashattn_like_4stage_kernelILi64ELi32ELi4EEvPKfS1_S1_Pfi_param_1];
	cvta.to.global.u64 	%rd28, %rd433;
	shl.b32 	%r118, %r2244, 11;
	shl.b32 	%r119, %r108, 6;
	and.b32  	%r120, %r119, 1984;
	or.b32  	%r121, %r118, %r120;
	mul.wide.u32 	%rd29, %r121, 4;
	add.s64 	%rd30, %rd28, %rd29;
	ld.global.f32 	%f799, [%rd30+24];
$L__BB0_15:
	ld.param.u32 	%r2115, [_Z28flashattn_like_4stage_kernelILi64ELi32ELi4EEvPKfS1_S1_Pfi_param_4];
	and.b32  	%r124, %r108, 31;
	or.b32  	%r125, %r62, %r124;
	setp.ge.s32 	%p8, %r125, %r2115;
	shl.b32 	%r126, %r2244, 13;
	shl.b32 	%r127, %r108, 8;
	and.b32  	%r128, %r127, 7936;
	or.b32  	%r129, %r126, %r128;
	mov.u32 	%r130, smem;
	add.s32 	%r131, %r130, %r129;
	st.shared.f32 	[%r131+24], %f799;
	mov.f32 	%f800, 0f00000000;
	@%p8 bra 	$L__BB0_17;
	ld.param.u64 	%rd434, [_Z28flashattn_like_4stage_kernelILi64ELi32ELi4EEvPKfS1_S1_Pfi_param_1];
	cvta.to.global.u64 	%rd31, %rd434;
	mov.u32 	%r132, %tid.x;
	shl.b32 	%r133, %r2244, 11;
	shl.b32 	%r134, %r132, 6;
	and.b32  	%r135, %r134, 1984;
	or.b32  	%r136, %r133, %r135;
	mul.wide.u32 	%rd32, %r136, 4;
	add.s64 	%rd33, %rd31, %rd32;
	ld.global.f32 	%f800, [%rd33+28];
$L__BB0_17:
	ld.param.u32 	%r2116, [_Z28flashattn_like_4stage_kernelILi64ELi32ELi4EEvPKfS1_S1_Pfi_param_4];
	mov.u32 	%r138, %tid.x;
	and.b32  	%r139, %r138, 31;
	or.b32  	%r140, %r62, %r139;
	setp.ge.s32 	%p9, %r140, %r2116;
	shl.b32 	%r142, %r138, 8;
	and.b32  	%r143, %r142, 7936;
	or.b32  	%r144, %r126, %r143;
	mov.u32 	%r145, smem;
	add.s32 	%r146, %r145, %r144;
	st.shared.f32 	[%r146+28], %f800;
	mov.f32 	%f801, 0f00000000;
	@%p9 bra 	$L__BB0_19;
	ld.param.u64 	%rd435, [_Z28flashattn_like_4stage_kernelILi64ELi32ELi4EEvPKfS1_S1_Pfi_param_1];
	cvta.to.global.u64 	%rd34, %rd435;
	shl.b32 	%r148, %r2244, 11;
	shl.b32 	%r149, %r138, 6;
	and.b32  	%r150, %r149, 1984;
	or.b32  	%r151, %r148, %r150;
	mul.wide.u32 	%rd35, %r151, 4;
	add.s64 	%rd36, %rd34, %rd35;
	ld.global.f32 	%f801, [%rd36+32];
$L__BB0_19:
	ld.param.u32 	%r2117, [_Z28flashattn_like_4stage_kernelILi64ELi32ELi4EEvPKfS1_S1_Pfi_param_4];
	and.b32  	%r154, %r138, 31;
	or.b32  	%r155, %r62, %r154;
	setp.ge.s32 	%p10, %r155, %r2117;
	shl.b32 	%r156, %r2244, 13;
	shl.b32 	%r157, %r138, 8;
	and.b32  	%r158, %r157, 7936;
	or.b32  	%r159, %r156, %r158;
	mov.u32 	%r160, smem;
	add.s32 	%r161, %r160, %r159;
	st.shared.f32 	[%r161+32], %f801;
	mov.f32 	%f802, 0f00000000;
	@%p10 bra 	$L__BB0_21;
	ld.param.u64 	%rd436, [_Z28flashattn_like_4stage_kernelILi64ELi32ELi4EEvPKfS1_S1_Pfi_param_1];
	cvta.to.global.u64 	%rd37, %rd436;
	mov.u32 	%r162, %tid.x;
	shl.b32 	%r163, %r2244, 11;
	shl.b32 	%r164, %r162, 6;
	and.b32  	%r165, %r164, 1984;
	or.b32  	%r166, %r163, %r165;
	mul.wide.u32 	%rd38, %r166, 4;
	add.s64 	%rd39, %rd37, %rd38;
	ld.global.f32 	%f802, [%rd39+36];
$L__BB0_21:
	ld.param.u32 	%r2118, [_Z28flashattn_like_4stage_kernelILi64ELi32ELi4EEvPKfS1_S1_Pfi_param_4];
	mov.u32 	%r168, %tid.x;
	and.b32  	%r169, %r168, 31;
	or.b32  	%r170, %r62, %r169;
	setp.ge.s32 	%p11, %r170, %r2118;
	shl.b32 	%r172, %r168, 8;
	and.b32  	%r173, %r172, 7936;
	or.b32  	%r174, %r156, %r173;
	mov.u32 	%r175, smem;
	add.s32 	%r176, %r175, %r174;
	st.shared.f32 	[%r176+36], %f802;
	mov.f32 	%f803, 0f00000000;
	@%p11 bra 	$L__BB0_23;
	ld.param.u64 	%rd437, [_Z28flashattn_like_4stage_kernelILi64ELi32ELi4EEvPKfS1_S1_Pfi_param_1];
	cvta.to.global.u64 	%rd40, %rd437;
	shl.b32 	%r178, %r2244, 11;
	shl.b32 	%r179, %r168, 6;
	and.b32  	%r180, %r179, 1984;
	or.b32  	%r181, %r178, %r180;
	mul.wide.u32 	%rd41, %r181, 4;
	add.s64 	%rd42, %rd40, %rd41;
	ld.global.f32 	%f803, [%rd42+40];
$L__BB0_23:
	ld.param.u32 	%r2119, [_Z28flashattn_like_4stage_kernelILi64ELi32ELi4EEvPKfS1_S1_Pfi_param_4];
	and.b32  	%r184, %r168, 31;
	or.b32  	%r185, %r62, %r184;
	setp.ge.s32 	%p12, %r185, %r2119;
	shl.b32 	%r186, %r2244, 13;
	shl.b32 	%r187, %r168, 8;
	and.b32  	%r188, %r187, 7936;
	or.b32  	%r189, %r186, %r188;
	mov.u32 	%r190, smem;
	add.s32 	%r191, %r190, %r189;
	st.shared.f32 	[%r191+40], %f803;
	mov.f32 	%f804, 0f00000000;
	@%p12 bra 	$L__BB0_25;
	ld.param.u64 	%rd438, [_Z28flashattn_like_4stage_kernelILi64ELi32ELi4EEvPKfS1_S1_Pfi_param_1];
	cvta.to.global.u64 	%rd43, %rd438;
	mov.u32 	%r192, %tid.x;
	shl.b32 	%r193, %r2244, 11;
	shl.b32 	%r194, %r192, 6;
	and.b32  	%r195, %r194, 1984;
	or.b32  	%r196, %r193, %r195;
	mul.wide.u32 	%rd44, %r196, 4;
	add.s64 	%rd45, %rd43, %rd44;
	ld.global.f32 	%f804, [%rd45+44];
$L__BB0_25:
	ld.param.u32 	%r2120, [_Z28flashattn_like_4stage_kernelILi64ELi32ELi4EEvPKfS1_S1_Pfi_param_4];
	mov.u32 	%r198, %tid.x;
	and.b32  	%r199, %r198, 31;
	or.b32  	%r200, %r62, %r199;
	setp.ge.s32 	%p13, %r200, %r2120;
	shl.b32 	%r202, %r198, 8;
	and.b32  	%r203, %r202, 7936;
	or.b32  	%r204, %r186, %r203;
	mov.u32 	%r205, smem;
	add.s32 	%r206, %r205, %r204;
	st.shared.f32 	[%r206+44], %f804;
	mov.f32 	%f805, 0f00000000;
	@%p13 bra 	$L__BB0_27;
	ld.param.u64 	%rd439, [_Z28flashattn_like_4stage_kernelILi64ELi32ELi4EEvPKfS1_S1_Pfi_param_1];
	cvta.to.global.u64 	%rd46, %rd439;
	shl.b32 	%r208, %r2244, 11;
	shl.b32 	%r209, %r198, 6;
	and.b32  	%r210, %r209, 1984;
	or.b32  	%r211, %r208, %r210;
	mul.wide.u32 	%rd47, %r211, 4;
	add.s64 	%rd48, %rd46, %rd47;
	ld.global.f32 	%f805, [%rd48+48];
$L__BB0_27:
	ld.param.u32 	%r2121, [_Z28flashattn_like_4stage_kernelILi64ELi32ELi4EEvPKfS1_S1_Pfi_param_4];
	and.b32  	%r214, %r198, 31;
	or.b32  	%r215, %r62, %r214;
	setp.ge.s32 	%p14, %r215, %r2121;
	shl.b32 	%r216, %r2244, 13;
	shl.b32 	%r217, %r198, 8;
	and.b32  	%r218, %r217, 7936;
	or.b32  	%r219, %r216, %r218;
	mov.u32 	%r220, smem;
	add.s32 	%r221, %r220, %r219;
	st.shared.f32 	[%r221+48], %f805;
	mov.f32 	%f806, 0f00000000;
	@%p14 bra 	$L__BB0_29;
	ld.param.u64 	%rd440, [_Z28flashattn_like_4stage_kernelILi64ELi32ELi4EEvPKfS1_S1_Pfi_param_1];
	cvta.to.global.u64 	%rd49, %rd440;
	mov.u32 	%r222, %tid.x;
	shl.b32 	%r223, %r2244, 11;
	shl.b32 	%r224, %r222, 6;
	and.b32  	%r225, %r224, 1984;
	or.b32  	%r226, %r223, %r225;
	mul.wide.u32 	%rd50, %r226, 4;
	add.s64 	%rd51, %rd49, %rd50;
	ld.global.f32 	%f806, [%rd51+52];
$L__BB0_29:
	ld.param.u32 	%r2122, [_Z28flashattn_like_4stage_kernelILi64ELi32ELi4EEvPKfS1_S1_Pfi_param_4];
	mov.u32 	%r228, %tid.x;
	and.b32  	%r229, %r228, 31;
	or.b32  	%r230, %r62, %r229;
	setp.ge.s32 	%p15, %r230, %r2122;
	shl.b32 	%r232, %r228, 8;
	and.b32  	%r233, %r232, 7936;
	or.b32  	%r234, %r216, %r233;
	mov.u32 	%r235, smem;
	add.s32 	%r236, %r235, %r234;
	st.shared.f32 	[%r236+52], %f806;
	mov.f32 	%f807, 0f00000000;
	@%p15 bra 	$L__BB0_31;
	ld.param.u64 	%rd441, [_Z28flashattn_like_4stage_kernelILi64ELi32ELi4EEvPKfS1_S1_Pfi_param_1];
	cvta.to.global.u64 	%rd52, %rd441;
	shl.b32 	%r238, %r2244, 11;
	shl.b32 	%r239, %r228, 6;
	and.b32  	%r240, %r239, 1984;
	or.b32  	%r241, %r238, %r240;
	mul.wide.u32 	%rd53, %r241, 4;
	add.s64 	%rd54, %rd52, %rd53;
	ld.global.f32 	%f807, [%rd54+56];
$L__BB0_31:
	ld.param.u32 	%r2123, [_Z28flashattn_like_4stage_kernelILi64ELi32ELi4EEvPKfS1_S1_Pfi_param_4];
	and.b32  	%r244, %r228, 31;
	or.b32  	%r245, %r62, %r244;
	setp.ge.s32 	%p16, %r245, %r2123;
	shl.b32 	%r246, %r2244, 13;
	shl.b32 	%r247, %r228, 8;
	and.b32  	%r248, %r247, 7936;
	or.b32  	%r249, %r246, %r248;
	mov.u32 	%r250, smem;
	add.s32 	%r251, %r250, %r249;
	st.shared.f32 	[%r251+56], %f807;
	mov.f32 	%f808, 0f00000000;
	@%p16 bra 	$L__BB0_33;
	ld.param.u64 	%rd442, [_Z28flashattn_like_4stage_kernelILi64ELi32ELi4EEvPKfS1_S1_Pfi_param_1];
	cvta.to.global.u64 	%rd55, %rd442;
	mov.u32 	%r252, %tid.x;
	shl.b32 	%r253, %r2244, 11;
	shl.b32 	%r254, %r252, 6;
	and.b32  	%r255, %r254, 1984;
	or.b32  	%r256, %r253, %r255;
	mul.wide.u32 	%rd56, %r256, 4;
	add.s64 	%rd57, %rd55, %rd56;
	ld.global.f32 	%f808, [%rd57+60];
$L__BB0_33:
	ld.param.u32 	%r2124, [_Z28flashattn_like_4stage_kernelILi64ELi32ELi4EEvPKfS1_S1_Pfi_param_4];
	mov.u32 	%r258, %tid.x;
	and.b32  	%r259, %r258, 31;
	or.b32  	%r260, %r62, %r259;
	setp.ge.s32 	%p17, %r260, %r2124;
	shl.b32 	%r262, %r258, 8;
	and.b32  	%r263, %r262, 7936;
	or.b32  	%r264, %r246, %r263;
	mov.u32 	%r265, smem;
	add.s32 	%r266, %r265, %r264;
	st.shared.f32 	[%r266+60], %f808;
	mov.f32 	%f809, 0f00000000;
	@%p17 bra 	$L__BB0_35;
	ld.param.u64 	%rd443, [_Z28flashattn_like_4stage_kernelILi64ELi32ELi4EEvPKfS1_S1_Pfi_param_1];
	cvta.to.global.u64 	%rd58, %rd443;
	shl.b32 	%r268, %r2244, 11;
	shl.b32 	%r269, %r258, 6;
	and.b32  	%r270, %r269, 1984;
	or.b32  	%r271, %r268, %r270;
	mul.wide.u32 	%rd59, %r271, 4;
	add.s64 	%rd60, %rd58, %rd59;
	ld.global.f32 	%f809, [%rd60+64];
$L__BB0_35:
	ld.param.u32 	%r2125, [_Z28flashattn_like_4stage_kernelILi64ELi32ELi4EEvPKfS1_S1_Pfi_param_4];
	and.b32  	%r274, %r258, 31;
	or.b32  	%r275, %r62, %r274;
	setp.ge.s32 	%p18, %r275, %r2125;
	shl.b32 	%r276, %r2244, 13;
	shl.b32 	%r277, %r258, 8;
	and.b32  	%r278, %r277, 7936;
	or.b32  	%r279, %r276, %r278;
	mov.u32 	%r280, smem;
	add.s32 	%r281, %r280, %r279;
	st.shared.f32 	[%r281+64], %f809;
	mov.f32 	%f810, 0f00000000;
	@%p18 bra 	$L__BB0_37;
	ld.param.u64 	%rd444, [_Z28flashattn_like_4stage_kernelILi64ELi32ELi4EEvPKfS1_S1_Pfi_param_1];
	cvta.to.global.u64 	%rd61, %rd444;
	mov.u32 	%r282, %tid.x;
	shl.b32 	%r283, %r2244, 11;
	shl.b32 	%r284, %r282, 6;
	and.b32  	%r285, %r284, 1984;
	or.b32  	%r286, %r283, %r285;
	mul.wide.u32 	%rd62, %r286, 4;
	add.s64 	%rd63, %rd61, %rd62;
	ld.global.f32 	%f810, [%rd63+68];
$L__BB0_37:
	ld.param.u32 	%r2126, [_Z28flashattn_like_4stage_kernelILi64ELi32ELi4EEvPKfS1_S1_Pfi_param_4];
	mov.u32 	%r288, %tid.x;
	and.b32  	%r289, %r288, 31;
	or.b32  	%r290, %r62, %r289;
	setp.ge.s32 	%p19, %r290, %r2126;
	shl.b32 	%r292, %r288, 8;
	and.b32  	%r293, %r292, 7936;
	or.b32  	%r294, %r276, %r293;
	mov.u32 	%r295, smem;
	add.s32 	%r296, %r295, %r294;
	st.shared.f32 	[%r296+68], %f810;
	mov.f32 	%f811, 0f00000000;
	@%p19 bra 	$L__BB0_39;
	ld.param.u64 	%rd445, [_Z28flashattn_like_4stage_kernelILi64ELi32ELi4EEvPKfS1_S1_Pfi_param_1];
	cvta.to.global.u64 	%rd64, %rd445;
	shl.b32 	%r298, %r2244, 11;
	shl.b32 	%r299, %r288, 6;
	and.b32  	%r300, %r299, 1984;
	or.b32  	%r301, %r298, %r300;
	mul.wide.u32 	%rd65, %r301, 4;
	add.s64 	%rd66, %rd64, %rd65;
	ld.global.f32 	%f811, [%rd66+72];
$L__BB0_39:
	ld.param.u32 	%r2127, [_Z28flashattn_like_4stage_kernelILi64ELi32ELi4EEvPKfS1_S1_Pfi_param_4];
	and.b32  	%r304, %r288, 31;
	or.b32  	%r305, %r62, %r304;
	setp.ge.s32 	%p20, %r305, %r2127;
	shl.b32 	%r306, %r2244, 13;
	shl.b32 	%r307, %r288, 8;
	and.b32  	%r308, %r307, 7936;
	or.b32  	%r309, %r306, %r308;
	mov.u32 	%r310, smem;
	add.s32 	%r311, %r310, %r309;
	st.shared.f32 	[%r311+72], %f811;
	mov.f32 	%f812, 0f00000000;
	@%p20 bra 	$L__BB0_41;
	ld.param.u64 	%rd446, [_Z28flashattn_like_4stage_kernelILi64ELi32ELi4EEvPKfS1_S1_Pfi_param_1];
	cvta.to.global.u64 	%rd67, %rd446;
	mov.u32 	%r312, %tid.x;
	shl.b32 	%r313, %r2244, 11;
	shl.b32 	%r314, %r312, 6;
	and.b32  	%r315, %r314, 1984;
	or.b32  	%r316, %r313, %r315;
	mul.wide.u32 	%rd68, %r316, 4;
	add.s64 	%rd69, %rd67, %rd68;
	ld.global.f32 	%f812, [%rd69+76];
$L__BB0_41:
	ld.param.u32 	%r2128, [_Z28flashattn_like_4stage_kernelILi64ELi32ELi4EEvPKfS1_S1_Pfi_param_4];
	mov.u32 	%r318, %tid.x;
	and.b32  	%r319, %r318, 31;
	or.b32  	%r320, %r62, %r319;
	setp.ge.s32 	%p21, %r320, %r2128;
	shl.b32 	%r322, %r318, 8;
	and.b32  	%r323, %r322, 7936;
	or.b32  	%r324, %r306, %r323;
	mov.u32 	%r325, smem;
	add.s32 	%r326, %r325, %r324;
	st.shared.f32 	[%r326+76], %f812;
	mov.f32 	%f813, 0f00000000;
	@%p21 bra 	$L__BB0_43;
	ld.param.u64 	%rd447, [_Z28flashattn_like_4stage_kernelILi64ELi32ELi4EEvPKfS1_S1_Pfi_param_1];
	cvta.to.global.u64 	%rd70, %rd447;
	shl.b32 	%r328, %r2244, 11;
	shl.b32 	%r329, %r318, 6;
	and.b32  	%r330, %r329, 1984;
	or.b32  	%r331, %r328, %r330;
	mul.wide.u32 	%rd71, %r331, 4;
	add.s64 	%rd72, %rd70, %rd71;
	ld.global.f32 	%f813, [%rd72+80];
$L__BB0_43:
	ld.param.u32 	%r2129, [_Z28flashattn_like_4stage_kernelILi64ELi32ELi4EEvPKfS1_S1_Pfi_param_4];
	and.b32  	%r334, %r318, 31;
	or.b32  	%r335, %r62, %r334;
	setp.ge.s32 	%p22, %r335, %r2129;
	shl.b32 	%r336, %r2244, 13;
	shl.b32 	%r337, %r318, 8;
	and.b32  	%r338, %r337, 7936;
	or.b32  	%r339, %r336, %r338;
	mov.u32 	%r340, smem;
	add.s32 	%r341, %r340, %r339;
	st.shared.f32 	[%r341+80], %f813;
	mov.f32 	%f814, 0f00000000;
	@%p22 bra 	$L__BB0_45;
	ld.param.u64 	%rd448, [_Z28flashattn_like_4stage_kernelILi64ELi32ELi4EEvPKfS1_S1_Pfi_param_1];
	cvta.to.global.u64 	%rd73, %rd448;
	mov.u32 	%r342, %tid.x;
	shl.b32 	%r343, %r2244, 11;
	shl.b32 	%r344, %r342, 6;
	and.b32  	%r345, %r344, 1984;
	or.b32  	%r346, %r343, %r345;
	mul.wide.u32 	%rd74, %r346, 4;
	add.s64 	%rd75, %rd73, %rd74;
	ld.global.f32 	%f814, [%rd75+84];
$L__BB0_45:
	ld.param.u32 	%r2130, [_Z28flashattn_like_4stage_kernelILi64ELi32ELi4EEvPKfS1_S1_Pfi_param_4];
	mov.u32 	%r348, %tid.x;
	and.b32  	%r349, %r348, 31;
	or.b32  	%r350, %r62, %r349;
	setp.ge.s32 	%p23, %r350, %r2130;
	shl.b32 	%r352, %r348, 8;
	and.b32  	%r353, %r352, 7936;
	or.b32  	%r354, %r336, %r353;
	mov.u32 	%r355, smem;
	add.s32 	%r356, %r355, %r354;
	st.shared.f32 	[%r356+84], %f814;
	mov.f32 	%f815, 0f00000000;
	@%p23 bra 	$L__BB0_47;
	ld.param.u64 	%rd449, [_Z28flashattn_like_4stage_kernelILi64ELi32ELi4EEvPKfS1_S1_Pfi_param_1];
	cvta.to.global.u64 	%rd76, %rd449;
	shl.b32 	%r358, %r2244, 11;
	shl.b32 	%r359, %r348, 6;
	and.b32  	%r360, %r359, 1984;
	or.b32  	%r361, %r358, %r360;
	mul.wide.u32 	%rd77, %r361, 4;
	add.s64 	%rd78, %rd76, %rd77;
	ld.global.f32 	%f815, [%rd78+88];
$L__BB0_47:
	ld.param.u32 	%r2131, [_Z28flashattn_like_4stage_kernelILi64ELi32ELi4EEvPKfS1_S1_Pfi_param_4];
	and.b32  	%r364, %r348, 31;
	or.b32  	%r365, %r62, %r364;
	setp.ge.s32 	%p24, %r365, %r2131;
	shl.b32 	%r366, %r2244, 13;
	shl.b32 	%r367, %r348, 8;
	and.b32  	%r368, %r367, 7936;
	or.b32  	%r369, %r366, %r368;
	mov.u32 	%r370, smem;
	add.s32 	%r371, %r370, %r369;
	st.shared.f32 	[%r371+88], %f815;
	mov.f32 	%f816, 0f00000000;
	@%p24 bra 	$L__BB0_49;
	ld.param.u64 	%rd450, [_Z28flashattn_like_4stage_kernelILi64ELi32ELi4EEvPKfS1_S1_Pfi_param_1];
	cvta.to.global.u64 	%rd79, %rd450;
	mov.u32 	%r372, %tid.x;
	shl.b32 	%r373, %r2244, 11;
	shl.b32 	%r374, %r372, 6;
	and.b32  	%r375, %r374, 1984;
	or.b32  	%r376, %r373, %r375;
	mul.wide.u32 	%rd80, %r376, 4;
	add.s64 	%rd81, %rd79, %rd80;
	ld.global.f32 	%f816, [%rd81+92];
$L__BB0_49:
	ld.param.u32 	%r2132, [_Z28flashattn_like_4stage_kernelILi64ELi32ELi4EEvPKfS1_S1_Pfi_param_4];
	mov.u32 	%r378, %tid.x;
	and.b32  	%r379, %r378, 31;
	or.b32  	%r380, %r62, %r379;
	setp.ge.s32 	%p25, %r380, %r2132;
	shl.b32 	%r382, %r378, 8;
	and.b32  	%r383, %r382, 7936;
	or.b32  	%r384, %r366, %r383;
	mov.u32 	%r385, smem;
	add.s32 	%r386, %r385, %r384;
	st.shared.f32 	[%r386+92], %f816;
	mov.f32 	%f817, 0f00000000;
	@%p25 bra 	$L__BB0_51;
	ld.param.u64 	%rd451, [_Z28flashattn_like_4stage_kernelILi64ELi32ELi4EEvPKfS1_S1_Pfi_param_1];
	cvta.to.global.u64 	%rd82, %rd451;
	shl.b32 	%r388, %r2244, 11;
	shl.b32 	%r389, %r378, 6;
	and.b32  	%r390, %r389, 1984;
	or.b32  	%r391, %r388, %r390;
	mul.wide.u32 	%rd83, %r391, 4;
	add.s64 	%rd84, %rd82, %rd83;
	ld.global.f32 	%f817, [%rd84+96];
$L__BB0_51:
	ld.param.u32 	%r2133, [_Z28flashattn_like_4stage_kernelILi64ELi32ELi4EEvPKfS1_S1_Pfi_param_4];
	and.b32  	%r394, %r378, 31;
	or.b32  	%r395, %r62, %r394;
	setp.ge.s32 	%p26, %r395, %r2133;
	shl.b32 	%r396, %r2244, 13;
	shl.b32 	%r397, %r378, 8;
	and.b32  	%r398, %r397, 7936;
	or.b32  	%r399, %r396, %r398;
	mov.u32 	%r400, smem;
	add.s32 	%r401, %r400, %r399;
	st.shared.f32 	[%r401+96], %f817;
	mov.f32 	%f818, 0f00000000;
	@%p26 bra 	$L__BB0_53;
	ld.param.u64 	%rd452, [_Z28flashattn_like_4stage_kernelILi64ELi32ELi4EEvPKfS1_S1_Pfi_param_1];
	cvta.to.global.u64 	%rd85, %rd452;
	mov.u32 	%r402, %tid.x;
	shl.b32 	%r403, %r2244, 11;
	shl.b32 	%r404, %r402, 6;
	and.b32  	%r405, %r404, 1984;
	or.b32  	%r406, %r403, %r405;
	mul.wide.u32 	%rd86, %r406, 4;
	add.s64 	%rd87, %rd85, %rd86;
	ld.global.f32 	%f818, [%rd87+100];
$L__BB0_53:
	ld.param.u32 	%r2134, [_Z28flashattn_like_4stage_kernelILi64ELi32ELi4EEvPKfS1_S1_Pfi_param_4];
	mov.u32 	%r408, %tid.x;
	and.b32  	%r409, %r408, 31;
	or.b32  	%r410, %r62, %r409;
	setp.ge.s32 	%p27, %r410, %r2134;
	shl.b32 	%r412, %r408, 8;
	and.b32  	%r413, %r412, 7936;
	or.b32  	%r414, %r396, %r413;
	mov.u32 	%r415, smem;
	add.s32 	%r416, %r415, %r414;
	st.shared.f32 	[%r416+100], %f818;
	mov.f32 	%f819, 0f00000000;
	@%p27 bra 	$L__BB0_55;
	ld.param.u64 	%rd453, [_Z28flashattn_like_4stage_kernelILi64ELi32ELi4EEvPKfS1_S1_Pfi_param_1];
	cvta.to.global.u64 	%rd88, %rd453;
	shl.b32 	%r418, %r2244, 11;
	shl.b32 	%r419, %r408, 6;
	and.b32  	%r420, %r419, 1984;
	or.b32  	%r421, %r418, %r420;
	mul.wide.u32 	%rd89, %r421, 4;
	add.s64 	%rd90, %rd88, %rd89;
	ld.global.f32 	%f819, [%rd90+104];
$L__BB0_55:
	ld.param.u32 	%r2135, [_Z28flashattn_like_4stage_kernelILi64ELi32ELi4EEvPKfS1_S1_Pfi_param_4];
	and.b32  	%r424, %r408, 31;
	or.b32  	%r425, %r62, %r424;
	setp.ge.s32 	%p28, %r425, %r2135;
	shl.b32 	%r426, %r2244, 13;
	shl.b32 	%r427, %r408, 8;
	and.b32  	%r428, %r427, 7936;
	or.b32  	%r429, %r426, %r428;
	mov.u32 	%r430, smem;
	add.s32 	%r431, %r430, %r429;
	st.shared.f32 	[%r431+104], %f819;
	mov.f32 	%f820, 0f00000000;
	@%p28 bra 	$L__BB0_57;
	ld.param.u64 	%rd454, [_Z28flashattn_like_4stage_kernelILi64ELi32ELi4EEvPKfS1_S1_Pfi_param_1];
	cvta.to.global.u64 	%rd91, %rd454;
	mov.u32 	%r432, %tid.x;
	shl.b32 	%r433, %r2244, 11;
	shl.b32 	%r434, %r432, 6;
	and.b32  	%r435, %r434, 1984;
	or.b32  	%r436, %r433, %r435;
	mul.wide.u32 	%rd92, %r436, 4;
	add.s64 	%rd93, %rd91, %rd92;
	ld.global.f32 	%f820, [%rd93+108];
$L__BB0_57:
	ld.param.u32 	%r2136, [_Z28flashattn_like_4stage_kernelILi64ELi32ELi4EEvPKfS1_S1_Pfi_param_4];
	mov.u32 	%r438, %tid.x;
	and.b32  	%r439, %r438, 31;
	or.b32  	%r440, %r62, %r439;
	setp.ge.s32 	%p29, %r440, %r2136;
	shl.b32 	%r442, %r438, 8;
	and.b32  	%r443, %r442, 7936;
	or.b32  	%r444, %r426, %r443;
	mov.u32 	%r445, smem;
	add.s32 	%r446, %r445, %r444;
	st.shared.f32 	[%r446+108], %f820;
	mov.f32 	%f821, 0f00000000;
	@%p29 bra 	$L__BB0_59;
	ld.param.u64 	%rd455, [_Z28flashattn_like_4stage_kernelILi64ELi32ELi4EEvPKfS1_S1_Pfi_param_1];
	cvta.to.global.u64 	%rd94, %rd455;
	shl.b32 	%r448, %r2244, 11;
	shl.b32 	%r449, %r438, 6;
	and.b32  	%r450, %r449, 1984;
	or.b32  	%r451, %r448, %r450;
	mul.wide.u32 	%rd95, %r451, 4;
	add.s64 	%rd96, %rd94, %rd95;
	ld.global.f32 	%f821, [%rd96+112];
$L__BB0_59:
	ld.param.u32 	%r2137, [_Z28flashattn_like_4stage_kernelILi64ELi32ELi4EEvPKfS1_S1_Pfi_param_4];
	and.b32  	%r454, %r438, 31;
	or.b32  	%r455, %r62, %r454;
	setp.ge.s32 	%p30, %r455, %r2137;
	shl.b32 	%r456, %r2244, 13;
	shl.b32 	%r457, %r438, 8;
	and.b32  	%r458, %r457, 7936;
	or.b32  	%r459, %r456, %r458;
	mov.u32 	%r460, smem;
	add.s32 	%r461, %r460, %r459;
	st.shared.f32 	[%r461+112], %f821;
	mov.f32 	%f822, 0f00000000;
	@%p30 bra 	$L__BB0_61;
	ld.param.u64 	%rd456, [_Z28flashattn_like_4stage_kernelILi64ELi32ELi4EEvPKfS1_S1_Pfi_param_1];
	cvta.to.global.u64 	%rd97, %rd456;
	mov.u32 	%r462, %tid.x;
	shl.b32 	%r463, %r2244, 11;
	shl.b32 	%r464, %r462, 6;
	and.b32  	%r465, %r464, 1984;
	or.b32  	%r466, %r463, %r465;
	mul.wide.u32 	%rd98, %r466, 4;
	add.s64 	%rd99, %rd97, %rd98;
	ld.global.f32 	%f822, [%rd99+116];
$L__BB0_61:
	ld.param.u32 	%r2138, [_Z28flashattn_like_4stage_kernelILi64ELi32ELi4EEvPKfS1_S1_Pfi_param_4];
	mov.u32 	%r468, %tid.x;
	and.b32  	%r469, %r468, 31;
	or.b32  	%r470, %r62, %r469;
	setp.ge.s32 	%p31, %r470, %r2138;
	shl.b32 	%r472, %r468, 8;
	and.b32  	%r473, %r472, 7936;
	or.b32  	%r474, %r456, %r473;
	mov.u32 	%r475, smem;
	add.s32 	%r476, %r475, %r474;
	st.shared.f32 	[%r476+116], %f822;
	mov.f32 	%f823, 0f00000000;
	@%p31 bra 	$L__BB0_63;
	ld.param.u64 	%rd457, [_Z28flashattn_like_4stage_kernelILi64ELi32ELi4EEvPKfS1_S1_Pfi_param_1];
	cvta.to.global.u64 	%rd100, %rd457;
	shl.b32 	%r478, %r2244, 11;
	shl.b32 	%r479, %r468, 6;
	and.b32  	%r480, %r479, 1984;
	or.b32  	%r481, %r478, %r480;
	mul.wide.u32 	%rd101, %r481, 4;
	add.s64 	%rd102, %rd100, %rd101;
	ld.global.f32 	%f823, [%rd102+120];
$L__BB0_63:
	ld.param.u32 	%r2139, [_Z28flashattn_like_4stage_kernelILi64ELi32ELi4EEvPKfS1_S1_Pfi_param_4];
	and.b32  	%r484, %r468, 31;
	or.b32  	%r485, %r62, %r484;
	setp.ge.s32 	%p32, %r485, %r2139;
	shl.b32 	%r486, %r2244, 13;
	shl.b32 	%r487, %r468, 8;
	and.b32  	%r488, %r487, 7936;
	or.b32  	%r489, %r486, %r488;
	mov.u32 	%r490, smem;
	add.s32 	%r491, %r490, %r489;
	st.shared.f32 	[%r491+120], %f823;
	mov.f32 	%f824, 0f00000000;
	@%p32 bra 	$L__BB0_65;
	ld.param.u64 	%rd458, [_Z28flashattn_like_4stage_kernelILi64ELi32ELi4EEvPKfS1_S1_Pfi_param_1];
	cvta.to.global.u64 	%rd103, %rd458;
	mov.u32 	%r492, %tid.x;
	shl.b32 	%r493, %r2244, 11;
	shl.b32 	%r494, %r492, 6;
	and.b32  	%r495, %r494, 1984;
	or.b32  	%r496, %r493, %r495;
	mul.wide.u32 	%rd104, %r496, 4;
	add.s64 	%rd105, %rd103, %rd104;
	ld.global.f32 	%f824, [%rd105+124];
$L__BB0_65:
	ld.param.u32 	%r2140, [_Z28flashattn_like_4stage_kernelILi64ELi32ELi4EEvPKfS1_S1_Pfi_param_4];
	mov.u32 	%r498, %tid.x;
	and.b32  	%r499, %r498, 31;
	or.b32  	%r500, %r62, %r499;
	setp.ge.s32 	%p33, %r500, %r2140;
	shl.b32 	%r502, %r498, 8;
	and.b32  	%r503, %r502, 7936;
	or.b32  	%r504, %r486, %r503;
	mov.u32 	%r505, smem;
	add.s32 	%r506, %r505, %r504;
	st.shared.f32 	[%r506+124], %f824;
	mov.f32 	%f825, 0f00000000;
	@%p33 bra 	$L__BB0_67;
	ld.param.u64 	%rd459, [_Z28flashattn_like_4stage_kernelILi64ELi32ELi4EEvPKfS1_S1_Pfi_param_1];
	cvta.to.global.u64 	%rd106, %rd459;
	shl.b32 	%r508, %r2244, 11;
	shl.b32 	%r509, %r498, 6;
	and.b32  	%r510, %r509, 1984;
	or.b32  	%r511, %r508, %r510;
	mul.wide.u32 	%rd107, %r511, 4;
	add.s64 	%rd108, %rd106, %rd107;
	ld.global.f32 	%f825, [%rd108+128];
$L__BB0_67:
	ld.param.u32 	%r2141, [_Z28flashattn_like_4stage_kernelILi64ELi32ELi4EEvPKfS1_S1_Pfi_param_4];
	and.b32  	%r514, %r498, 31;
	or.b32  	%r515, %r62, %r514;
	setp.ge.s32 	%p34, %r515, %r2141;
	shl.b32 	%r516, %r2244, 13;
	shl.b32 	%r517, %r498, 8;
	and.b32  	%r518, %r517, 7936;
	or.b32  	%r519, %r516, %r518;
	mov.u32 	%r520, smem;
	add.s32 	%r521, %r520, %r519;
	st.shared.f32 	[%r521+128], %f825;
	mov.f32 	%f826, 0f00000000;
	@%p34 bra 	$L__BB0_69;
	ld.param.u64 	%rd460, [_Z28flashattn_like_4stage_kernelILi64ELi32ELi4EEvPKfS1_S1_Pfi_param_1];
	cvta.to.global.u64 	%rd109, %rd460;
	mov.u32 	%r522, %tid.x;
	shl.b32 	%r523, %r2244, 11;
	shl.b32 	%r524, %r522, 6;
	and.b32  	%r525, %r524, 1984;
	or.b32  	%r526, %r523, %r525;
	mul.wide.u32 	%rd110, %r526, 4;
	add.s64 	%rd111, %rd109, %rd110;
	ld.global.f32 	%f826, [%rd111+132];
$L__BB0_69:
	ld.param.u32 	%r2142, [_Z28flashattn_like_4stage_kernelILi64ELi32ELi4EEvPKfS1_S1_Pfi_param_4];
	mov.u32 	%r528, %tid.x;
	and.b32  	%r529, %r528, 31;
	or.b32  	%r530, %r62, %r529;
	setp.ge.s32 	%p35, %r530, %r2142;
	shl.b32 	%r532, %r528, 8;
	and.b32  	%r533, %r532, 7936;
	or.b32  	%r534, %r516, %r533;
	mov.u32 	%r535, smem;
	add.s32 	%r536, %r535, %r534;
	st.shared.f32 	[%r536+132], %f826;
	mov.f32 	%f827, 0f00000000;
	@%p35 bra 	$L__BB0_71;
	ld.param.u64 	%rd461, [_Z28flashattn_like_4stage_kernelILi64ELi32ELi4EEvPKfS1_S1_Pfi_param_1];
	cvta.to.global.u64 	%rd112, %rd461;
	shl.b32 	%r538, %r2244, 11;
	shl.b32 	%r539, %r528, 6;
	and.b32  	%r540, %r539, 1984;
	or.b32  	%r541, %r538, %r540;
	mul.wide.u32 	%rd113, %r541, 4;
	add.s64 	%rd114, %rd112, %rd113;
	ld.global.f32 	%f827, [%rd114+136];
$L__BB0_71:
	ld.param.u32 	%r2143, [_Z28flashattn_like_4stage_kernelILi64ELi32ELi4EEvPKfS1_S1_Pfi_param_4];
	and.b32  	%r544, %r528, 31;
	or.b32  	%r545, %r62, %r544;
	setp.ge.s32 	%p36, %r545, %r2143;
	shl.b32 	%r546, %r2244, 13;
	shl.b32 	%r547, %r528, 8;
	and.b32  	%r548, %r547, 7936;
	or.b32  	%r549, %r546, %r548;
	mov.u32 	%r550, smem;
	add.s32 	%r551, %r550, %r549;
	st.shared.f32 	[%r551+136], %f827;
	mov.f32 	%f828, 0f00000000;
	@%p36 bra 	$L__BB0_73;
	ld.param.u64 	%rd462, [_Z28flashattn_like_4stage_kernelILi64ELi32ELi4EEvPKfS1_S1_Pfi_param_1];
	cvta.to.global.u64 	%rd115, %rd462;
	mov.u32 	%r552, %tid.x;
	shl.b32 	%r553, %r2244, 11;
	shl.b32 	%r554, %r552, 6;
	and.b32  	%r555, %r554, 1984;
	or.b32  	%r556, %r553, %r555;
	mul.wide.u32 	%rd116, %r556, 4;
	add.s64 	%rd117, %rd115, %rd116;
	ld.global.f32 	%f828, [%rd117+140];
$L__BB0_73:
	ld.param.u32 	%r2144, [_Z28flashattn_like_4stage_kernelILi64ELi32ELi4EEvPKfS1_S1_Pfi_param_4];
	mov.u32 	%r558, %tid.x;
	and.b32  	%r559, %r558, 31;
	or.b32  	%r560, %r62, %r559;
	setp.ge.s32 	%p37, %r560, %r2144;
	shl.b32 	%r562, %r558, 8;
	and.b32  	%r563, %r562, 7936;
	or.b32  	%r564, %r546, %r563;
	mov.u32 	%r565, smem;
	add.s32 	%r566, %r565, %r564;
	st.shared.f32 	[%r566+140], %f828;
	mov.f32 	%f829, 0f00000000;
	@%p37 bra 	$L__BB0_75;
	ld.param.u64 	%rd463, [_Z28flashattn_like_4stage_kernelILi64ELi32ELi4EEvPKfS1_S1_Pfi_param_1];
	cvta.to.global.u64 	%rd118, %rd463;
	shl.b32 	%r568, %r2244, 11;
	shl.b32 	%r569, %r558, 6;
	and.b32  	%r570, %r569, 1984;
	or.b32  	%r571, %r568, %r570;
	mul.wide.u32 	%rd119, %r571, 4;
	add.s64 	%rd120, %rd118, %rd119;
	ld.global.f32 	%f829, [%rd120+144];
$L__BB0_75:
	ld.param.u32 	%r2145, [_Z28flashattn_like_4stage_kernelILi64ELi32ELi4EEvPKfS1_S1_Pfi_param_4];
	and.b32  	%r574, %r558, 31;
	or.b32  	%r575, %r62, %r574;
	setp.ge.s32 	%p38, %r575, %r2145;
	shl.b32 	%r576, %r2244, 13;
	shl.b32 	%r577, %r558, 8;
	and.b32  	%r578, %r577, 7936;
	or.b32  	%r579, %r576, %r578;
	mov.u32 	%r580, smem;
	add.s32 	%r581, %r580, %r579;
	st.shared.f32 	[%r581+144], %f829;
	mov.f32 	%f830, 0f00000000;
	@%p38 bra 	$L__BB0_77;
	ld.param.u64 	%rd464, [_Z28flashattn_like_4stage_kernelILi64ELi32ELi4EEvPKfS1_S1_Pfi_param_1];
	cvta.to.global.u64 	%rd121, %rd464;
	mov.u32 	%r582, %tid.x;
	shl.b32 	%r583, %r2244, 11;
	shl.b32 	%r584, %r582, 6;
	and.b32  	%r585, %r584, 1984;
	or.b32  	%r586, %r583, %r585;
	mul.wide.u32 	%rd122, %r586, 4;
	add.s64 	%rd123, %rd121, %rd122;
	ld.global.f32 	%f830, [%rd123+148];
$L__BB0_77:
	ld.param.u32 	%r2146, [_Z28flashattn_like_4stage_kernelILi64ELi32ELi4EEvPKfS1_S1_Pfi_param_4];
	mov.u32 	%r588, %tid.x;
	and.b32  	%r589, %r588, 31;
	or.b32  	%r590, %r62, %r589;
	setp.ge.s32 	%p39, %r590, %r2146;
	shl.b32 	%r592, %r588, 8;
	and.b32  	%r593, %r592, 7936;
	or.b32  	%r594, %r576, %r593;
	mov.u32 	%r595, smem;
	add.s32 	%r596, %r595, %r594;
	st.shared.f32 	[%r596+148], %f830;
	mov.f32 	%f831, 0f00000000;
	@%p39 bra 	$L__BB0_79;
	ld.param.u64 	%rd465, [_Z28flashattn_like_4stage_kernelILi64ELi32ELi4EEvPKfS1_S1_Pfi_param_1];
	cvta.to.global.u64 	%rd124, %rd465;
	shl.b32 	%r598, %r2244, 11;
	shl.b32 	%r599, %r588, 6;
	and.b32  	%r600, %r599, 1984;
	or.b32  	%r601, %r598, %r600;
	mul.wide.u32 	%rd125, %r601, 4;
	add.s64 	%rd126, %rd124, %rd125;
	ld.global.f32 	%f831, [%rd126+152];
$L__BB0_79:
	ld.param.u32 	%r2147, [_Z28flashattn_like_4stage_kernelILi64ELi32ELi4EEvPKfS1_S1_Pfi_param_4];
	and.b32  	%r604, %r588, 31;
	or.b32  	%r605, %r62, %r604;
	setp.ge.s32 	%p40, %r605, %r2147;
	shl.b32 	%r606, %r2244, 13;
	shl.b32 	%r607, %r588, 8;
	and.b32  	%r608, %r607, 7936;
	or.b32  	%r609, %r606, %r608;
	mov.u32 	%r610, smem;
	add.s32 	%r611, %r610, %r609;
	st.shared.f32 	[%r611+152], %f831;
	mov.f32 	%f832, 0f00000000;
	@%p40 bra 	$L__BB0_81;
	ld.param.u64 	%rd466, [_Z28flashattn_like_4stage_kernelILi64ELi32ELi4EEvPKfS1_S1_Pfi_param_1];
	cvta.to.global.u64 	%rd127, %rd466;
	mov.u32 	%r612, %tid.x;
	shl.b32 	%r613, %r2244, 11;
	shl.b32 	%r614, %r612, 6;
	and.b32  	%r615, %r614, 1984;
	or.b32  	%r616, %r613, %r615;
	mul.wide.u32 	%rd128, %r616, 4;
	add.s64 	%rd129, %rd127, %rd128;
	ld.global.f32 	%f832, [%rd129+156];
$L__BB0_81:
	ld.param.u32 	%r2148, [_Z28flashattn_like_4stage_kernelILi64ELi32ELi4EEvPKfS1_S1_Pfi_param_4];
	mov.u32 	%r618, %tid.x;
	and.b32  	%r619, %r618, 31;
	or.b32  	%r620, %r62, %r619;
	setp.ge.s32 	%p41, %r620, %r2148;
	shl.b32 	%r622, %r618, 8;
	and.b32  	%r623, %r622, 7936;
	or.b32  	%r624, %r606, %r623;
	mov.u32 	%r625, smem;
	add.s32 	%r626, %r625, %r624;
	st.shared.f32 	[%r626+156], %f832;
	mov.f32 	%f833, 0f00000000;
	@%p41 bra 	$L__BB0_83;
	ld.param.u64 	%rd467, [_Z28flashattn_like_4stage_kernelILi64ELi32ELi4EEvPKfS1_S1_Pfi_param_1];
	cvta.to.global.u64 	%rd130, %rd467;
	shl.b32 	%r628, %r2244, 11;
	shl.b32 	%r629, %r618, 6;
	and.b32  	%r630, %r629, 1984;
	or.b32  	%r631, %r628, %r630;
	mul.wide.u32 	%rd131, %r631, 4;
	add.s64 	%rd132, %rd130, %rd131;
	ld.global.f32 	%f833, [%rd132+160];
$L__BB0_83:
	ld.param.u32 	%r2149, [_Z28flashattn_like_4stage_kernelILi64ELi32ELi4EEvPKfS1_S1_Pfi_param_4];
	and.b32  	%r634, %r618, 31;
	or.b32  	%r635, %r62, %r634;
	setp.ge.s32 	%p42, %r635, %r2149;
	shl.b32 	%r636, %r2244, 13;
	shl.b32 	%r637, %r618, 8;
	and.b32  	%r638, %r637, 7936;
	or.b32  	%r639, %r636, %r638;
	mov.u32 	%r640, smem;
	add.s32 	%r641, %r640, %r639;
	st.shared.f32 	[%r641+160], %f833;
	mov.f32 	%f834, 0f00000000;
	@%p42 bra 	$L__BB0_85;
	ld.param.u64 	%rd468, [_Z28flashattn_like_4stage_kernelILi64ELi32ELi4EEvPKfS1_S1_Pfi_param_1];
	cvta.to.global.u64 	%rd133, %rd468;
	mov.u32 	%r642, %tid.x;
	shl.b32 	%r643, %r2244, 11;
	shl.b32 	%r644, %r642, 6;
	and.b32  	%r645, %r644, 1984;
	or.b32  	%r646, %r643, %r645;
	mul.wide.u32 	%rd134, %r646, 4;
	add.s64 	%rd135, %rd133, %rd134;
	ld.global.f32 	%f834, [%rd135+164];
$L__BB0_85:
	ld.param.u32 	%r2150, [_Z28flashattn_like_4stage_kernelILi64ELi32ELi4EEvPKfS1_S1_Pfi_param_4];
	mov.u32 	%r648, %tid.x;
	and.b32  	%r649, %r648, 31;
	or.b32  	%r650, %r62, %r649;
	setp.ge.s32 	%p43, %r650, %r2150;
	shl.b32 	%r652, %r648, 8;
	and.b32  	%r653, %r652, 7936;
	or.b32  	%r654, %r636, %r653;
	mov.u32 	%r655, smem;
	add.s32 	%r656, %r655, %r654;
	st.shared.f32 	[%r656+164], %f834;
	mov.f32 	%f835, 0f00000000;
	@%p43 bra 	$L__BB0_87;
	ld.param.u64 	%rd469, [_Z28flashattn_like_4stage_kernelILi64ELi32ELi4EEvPKfS1_S1_Pfi_param_1];
	cvta.to.global.u64 	%rd136, %rd469;
	shl.b32 	%r658, %r2244, 11;
	shl.b32 	%r659, %r648, 6;
	and.b32  	%r660, %r659, 1984;
	or.b32  	%r661, %r658, %r660;
	mul.wide.u32 	%rd137, %r661, 4;
	add.s64 	%rd138, %rd136, %rd137;
	ld.global.f32 	%f835, [%rd138+168];
$L__BB0_87:
	ld.param.u32 	%r2151, [_Z28flashattn_like_4stage_kernelILi64ELi32ELi4EEvPKfS1_S1_Pfi_param_4];
	and.b32  	%r664, %r648, 31;
	or.b32  	%r665, %r62, %r664;
	setp.ge.s32 	%p44, %r665, %r2151;
	shl.b32 	%r666, %r2244, 13;
	shl.b32 	%r667, %r648, 8;
	and.b32  	%r668, %r667, 7936;
	or.b32  	%r669, %r666, %r668;
	mov.u32 	%r670, smem;
	add.s32 	%r671, %r670, %r669;
	st.shared.f32 	[%r671+168], %f835;
	mov.f32 	%f836, 0f00000000;
	@%p44 bra 	$L__BB0_89;
	ld.param.u64 	%rd470, [_Z28flashattn_like_4stage_kernelILi64ELi32ELi4EEvPKfS1_S1_Pfi_param_1];
	cvta.to.global.u64 	%rd139, %rd470;
	mov.u32 	%r672, %tid.x;
	shl.b32 	%r673, %r2244, 11;
	shl.b32 	%r674, %r672, 6;
	and.b32  	%r675, %r674, 1984;
	or.b32  	%r676, %r673, %r675;
	mul.wide.u32 	%rd140, %r676, 4;
	add.s64 	%rd141, %rd139, %rd140;
	ld.global.f32 	%f836, [%rd141+172];
$L__BB0_89:
	ld.param.u32 	%r2152, [_Z28flashattn_like_4stage_kernelILi64ELi32ELi4EEvPKfS1_S1_Pfi_param_4];
	mov.u32 	%r678, %tid.x;
	and.b32  	%r679, %r678, 31;
	or.b32  	%r680, %r62, %r679;
	setp.ge.s32 	%p45, %r680, %r2152;
	shl.b32 	%r682, %r678, 8;
	and.b32  	%r683, %r682, 7936;
	or.b32  	%r684, %r666, %r683;
	mov.u32 	%r685, smem;
	add.s32 	%r686, %r685, %r684;
	st.shared.f32 	[%r686+172], %f836;
	mov.f32 	%f837, 0f00000000;
	@%p45 bra 	$L__BB0_91;
	ld.param.u64 	%rd471, [_Z28flashattn_like_4stage_kernelILi64ELi32ELi4EEvPKfS1_S1_Pfi_param_1];
	cvta.to.global.u64 	%rd142, %rd471;
	shl.b32 	%r688, %r2244, 11;
	shl.b32 	%r689, %r678, 6;
	and.b32  	%r690, %r689, 1984;
	or.b32  	%r691, %r688, %r690;
	mul.wide.u32 	%rd143, %r691, 4;
	add.s64 	%rd144, %rd142, %rd143;
	ld.global.f32 	%f837, [%rd144+176];
$L__BB0_91:
	ld.param.u32 	%r2153, [_Z28flashattn_like_4stage_kernelILi64ELi32ELi4EEvPKfS1_S1_Pfi_param_4];
	and.b32  	%r694, %r678, 31;
	or.b32  	%r695, %r62, %r694;
	setp.ge.s32 	%p46, %r695, %r2153;
	shl.b32 	%r696, %r2244, 13;
	shl.b32 	%r697, %r678, 8;
	and.b32  	%r698, %r697, 7936;
	or.b32  	%r699, %r696, %r698;
	mov.u32 	%r700, smem;
	add.s32 	%r701, %r700, %r699;
	st.shared.f32 	[%r701+176], %f837;
	mov.f32 	%f838, 0f00000000;
	@%p46 bra 	$L__BB0_93;
	ld.param.u64 	%rd472, [_Z28flashattn_like_4stage_kernelILi64ELi32ELi4EEvPKfS1_S1_Pfi_param_1];
	cvta.to.global.u64 	%rd145, %rd472;
	mov.u32 	%r702, %tid.x;
	shl.b32 	%r703, %r2244, 11;
	shl.b32 	%r704, %r702, 6;
	and.b32  	%r705, %r704, 1984;
	or.b32  	%r706, %r703, %r705;
	mul.wide.u32 	%rd146, %r706, 4;
	add.s64 	%rd147, %rd145, %rd146;
	ld.global.f32 	%f838, [%rd147+180];
$L__BB0_93:
	ld.param.u32 	%r2154, [_Z28flashattn_like_4stage_kernelILi64ELi32ELi4EEvPKfS1_S1_Pfi_param_4];
	mov.u32 	%r708, %tid.x;
	and.b32  	%r709, %r708, 31;
	or.b32  	%r710, %r62, %r709;
	setp.ge.s32 	%p47, %r710, %r2154;
	shl.b32 	%r712, %r708, 8;
	and.b32  	%r713, %r712, 7936;
	or.b32  	%r714, %r696, %r713;
	mov.u32 	%r715, smem;
	add.s32 	%r716, %r715, %r714;
	st.shared.f32 	[%r716+180], %f838;
	mov.f32 	%f839, 0f00000000;
	@%p47 bra 	$L__BB0_95;
	ld.param.u64 	%rd473, [_Z28flashattn_like_4stage_kernelILi64ELi32ELi4EEvPKfS1_S1_Pfi_param_1];
	cvta.to.global.u64 	%rd148, %rd473;
	shl.b32 	%r718, %r2244, 11;
	shl.b32 	%r719, %r708, 6;
	and.b32  	%r720, %r719, 1984;
	or.b32  	%r721, %r718, %r720;
	mul.wide.u32 	%rd149, %r721, 4;
	add.s64 	%rd150, %rd148, %rd149;
	ld.global.f32 	%f839, [%rd150+184];
$L__BB0_95:
	ld.param.u32 	%r2155, [_Z28flashattn_like_4stage_kernelILi64ELi32ELi4EEvPKfS1_S1_Pfi_param_4];
	and.b32  	%r724, %r708, 31;
	or.b32  	%r725, %r62, %r724;
	setp.ge.s32 	%p48, %r725, %r2155;
	shl.b32 	%r726, %r2244, 13;
	shl.b32 	%r727, %r708, 8;
	and.b32  	%r728, %r727, 7936;
	or.b32  	%r729, %r726, %r728;
	mov.u32 	%r730, smem;
	add.s32 	%r731, %r730, %r729;
	st.shared.f32 	[%r731+184], %f839;
	mov.f32 	%f840, 0f00000000;
	@%p48 bra 	$L__BB0_97;
	ld.param.u64 	%rd474, [_Z28flashattn_like_4stage_kernelILi64ELi32ELi4EEvPKfS1_S1_Pfi_param_1];
	cvta.to.global.u64 	%rd151, %rd474;
	mov.u32 	%r732, %tid.x;
	shl.b32 	%r733, %r2244, 11;
	shl.b32 	%r734, %r732, 6;
	and.b32  	%r735, %r734, 1984;
	or.b32  	%r736, %r733, %r735;
	mul.wide.u32 	%rd152, %r736, 4;
	add.s64 	%rd153, %rd151, %rd152;
	ld.global.f32 	%f840, [%rd153+188];
$L__BB0_97:
	ld.param.u32 	%r2156, [_Z28flashattn_like_4stage_kernelILi64ELi32ELi4EEvPKfS1_S1_Pfi_param_4];
	mov.u32 	%r738, %tid.x;
	and.b32  	%r739, %r738, 31;
	or.b32  	%r740, %r62, %r739;
	setp.ge.s32 	%p49, %r740, %r2156;
	shl.b32 	%r742, %r738, 8;
	and.b32  	%r743, %r742, 7936;
	or.b32  	%r744, %r726, %r743;
	mov.u32 	%r745, smem;
	add.s32 	%r746, %r745, %r744;
	st.shared.f32 	[%r746+188], %f840;
	mov.f32 	%f841, 0f00000000;
	@%p49 bra 	$L__BB0_99;
	ld.param.u64 	%rd475, [_Z28flashattn_like_4stage_kernelILi64ELi32ELi4EEvPKfS1_S1_Pfi_param_1];
	cvta.to.global.u64 	%rd154, %rd475;
	shl.b32 	%r748, %r2244, 11;
	shl.b32 	%r749, %r738, 6;
	and.b32  	%r750, %r749, 1984;
	or.b32  	%r751, %r748, %r750;
	mul.wide.u32 	%rd155, %r751, 4;
	add.s64 	%rd156, %rd154, %rd155;
	ld.global.f32 	%f841, [%rd156+192];
$L__BB0_99:
	ld.param.u32 	%r2157, [_Z28flashattn_like_4stage_kernelILi64ELi32ELi4EEvPKfS1_S1_Pfi_param_4];
	and.b32  	%r754, %r738, 31;
	or.b32  	%r755, %r62, %r754;
	setp.ge.s32 	%p50, %r755, %r2157;
	shl.b32 	%r756, %r2244, 13;
	shl.b32 	%r757, %r738, 8;
	and.b32  	%r758, %r757, 7936;
	or.b32  	%r759, %r756, %r758;
	mov.u32 	%r760, smem;
	add.s32 	%r761, %r760, %r759;
	st.shared.f32 	[%r761+192], %f841;
	mov.f32 	%f842, 0f00000000;
	@%p50 bra 	$L__BB0_101;
	ld.param.u64 	%rd476, [_Z28flashattn_like_4stage_kernelILi64ELi32ELi4EEvPKfS1_S1_Pfi_param_1];
	cvta.to.global.u64 	%rd157, %rd476;
	mov.u32 	%r762, %tid.x;
	shl.b32 	%r763, %r2244, 11;
	shl.b32 	%r764, %r762, 6;
	and.b32  	%r765, %r764, 1984;
	or.b32  	%r766, %r763, %r765;
	mul.wide.u32 	%rd158, %r766, 4;
	add.s64 	%rd159, %rd157, %rd158;
	ld.global.f32 	%f842, [%rd159+196];
$L__BB0_101:
	ld.param.u32 	%r2158, [_Z28flashattn_like_4stage_kernelILi64ELi32ELi4EEvPKfS1_S1_Pfi_param_4];
	mov.u32 	%r768, %tid.x;
	and.b32  	%r769, %r768, 31;
	or.b32  	%r770, %r62, %r769;
	setp.ge.s32 	%p51, %r770, %r2158;
	shl.b32 	%r772, %r768, 8;
	and.b32  	%r773, %r772, 7936;
	or.b32  	%r774, %r756, %r773;
	mov.u32 	%r775, smem;
	add.s32 	%r776, %r775, %r774;
	st.shared.f32 	[%r776+196], %f842;
	mov.f32 	%f843, 0f00000000;
	@%p51 bra 	$L__BB0_103;
	ld.param.u64 	%rd477, [_Z28flashattn_like_4stage_kernelILi64ELi32ELi4EEvPKfS1_S1_Pfi_param_1];
	cvta.to.global.u64 	%rd160, %rd477;
	shl.b32 	%r778, %r2244, 11;
	shl.b32 	%r779, %r768, 6;
	and.b32  	%r780, %r779, 1984;
	or.b32  	%r781, %r778, %r780;
	mul.wide.u32 	%rd161, %r781, 4;
	add.s64 	%rd162, %rd160, %rd161;
	ld.global.f32 	%f843, [%rd162+200];
$L__BB0_103:
	ld.param.u32 	%r2159, [_Z28flashattn_like_4stage_kernelILi64ELi32ELi4EEvPKfS1_S1_Pfi_param_4];
	and.b32  	%r784, %r768, 31;
	or.b32  	%r785, %r62, %r784;
	setp.ge.s32 	%p52, %r785, %r2159;
	shl.b32 	%r786, %r2244, 13;
	shl.b32 	%r787, %r768, 8;
	and.b32  	%r788, %r787, 7936;
	or.b32  	%r789, %r786, %r788;
	mov.u32 	%r790, smem;
	add.s32 	%r791, %r790, %r789;
	st.shared.f32 	[%r791+200], %f843;
	mov.f32 	%f844, 0f00000000;
	@%p52 bra 	$L__BB0_105;
	ld.param.u64 	%rd478, [_Z28flashattn_like_4stage_kernelILi64ELi32ELi4EEvPKfS1_S1_Pfi_param_1];
	cvta.to.global.u64 	%rd163, %rd478;
	mov.u32 	%r792, %tid.x;
	shl.b32 	%r793, %r2244, 11;
	shl.b32 	%r794, %r792, 6;
	and.b32  	%r795, %r794, 1984;
	or.b32  	%r796, %r793, %r795;
	mul.wide.u32 	%rd164, %r796, 4;
	add.s64 	%rd165, %rd163, %rd164;
	ld.global.f32 	%f844, [%rd165+204];
$L__BB0_105:
	ld.param.u32 	%r2160, [_Z28flashattn_like_4stage_kernelILi64ELi32ELi4EEvPKfS1_S1_Pfi_param_4];
	mov.u32 	%r798, %tid.x;
	and.b32  	%r799, %r798, 31;
	or.b32  	%r800, %r62, %r799;
	setp.ge.s32 	%p53, %r800, %r2160;
	shl.b32 	%r802, %r798, 8;
	and.b32  	%r803, %r802, 7936;
	or.b32  	%r804, %r786, %r803;
	mov.u32 	%r805, smem;
	add.s32 	%r806, %r805, %r804;
	st.shared.f32 	[%r806+204], %f844;
	mov.f32 	%f845, 0f00000000;
	@%p53 bra 	$L__BB0_107;
	ld.param.u64 	%rd479, [_Z28flashattn_like_4stage_kernelILi64ELi32ELi4EEvPKfS1_S1_Pfi_param_1];
	cvta.to.global.u64 	%rd166, %rd479;
	shl.b32 	%r808, %r2244, 11;
	shl.b32 	%r809, %r798, 6;
	and.b32  	%r810, %r809, 1984;
	or.b32  	%r811, %r808, %r810;
	mul.wide.u32 	%rd167, %r811, 4;
	add.s64 	%rd168, %rd166, %rd167;
	ld.global.f32 	%f845, [%rd168+208];
$L__BB0_107:
	ld.param.u32 	%r2161, [_Z28flashattn_like_4stage_kernelILi64ELi32ELi4EEvPKfS1_S1_Pfi_param_4];
	and.b32  	%r814, %r798, 31;
	or.b32  	%r815, %r62, %r814;
	setp.ge.s32 	%p54, %r815, %r2161;
	shl.b32 	%r816, %r2244, 13;
	shl.b32 	%r817, %r798, 8;
	and.b32  	%r818, %r817, 7936;
	or.b32  	%r819, %r816, %r818;
	mov.u32 	%r820, smem;
	add.s32 	%r821, %r820, %r819;
	st.shared.f32 	[%r821+208], %f845;
	mov.f32 	%f846, 0f00000000;
	@%p54 bra 	$L__BB0_109;
	ld.param.u64 	%rd480, [_Z28flashattn_like_4stage_kernelILi64ELi32ELi4EEvPKfS1_S1_Pfi_param_1];
	cvta.to.global.u64 	%rd169, %rd480;
	mov.u32 	%r822, %tid.x;
	shl.b32 	%r823, %r2244, 11;
	shl.b32 	%r824, %r822, 6;
	and.b32  	%r825, %r824, 1984;
	or.b32  	%r826, %r823, %r825;
	mul.wide.u32 	%rd170, %r826, 4;
	add.s64 	%rd171, %rd169, %rd170;
	ld.global.f32 	%f846, [%rd171+212];
$L__BB0_109:
	ld.param.u32 	%r2162, [_Z28flashattn_like_4stage_kernelILi64ELi32ELi4EEvPKfS1_S1_Pfi_param_4];
	mov.u32 	%r828, %tid.x;
	and.b32  	%r829, %r828, 31;
	or.b32  	%r830, %r62, %r829;
	setp.ge.s32 	%p55, %r830, %r2162;
	shl.b32 	%r832, %r828, 8;
	and.b32  	%r833, %r832, 7936;
	or.b32  	%r834, %r816, %r833;
	mov.u32 	%r835, smem;
	add.s32 	%r836, %r835, %r834;
	st.shared.f32 	[%r836+212], %f846;
	mov.f32 	%f847, 0f00000000;
	@%p55 bra 	$L__BB0_111;
	ld.param.u64 	%rd481, [_Z28flashattn_like_4stage_kernelILi64ELi32ELi4EEvPKfS1_S1_Pfi_param_1];
	cvta.to.global.u64 	%rd172, %rd481;
	shl.b32 	%r838, %r2244, 11;
	shl.b32 	%r839, %r828, 6;
	and.b32  	%r840, %r839, 1984;
	or.b32  	%r841, %r838, %r840;
	mul.wide.u32 	%rd173, %r841, 4;
	add.s64 	%rd174, %rd172, %rd173;
	ld.global.f32 	%f847, [%rd174+216];
$L__BB0_111:
	ld.param.u32 	%r2163, [_Z28flashattn_like_4stage_kernelILi64ELi32ELi4EEvPKfS1_S1_Pfi_param_4];
	and.b32  	%r844, %r828, 31;
	or.b32  	%r845, %r62, %r844;
	setp.ge.s32 	%p56, %r845, %r2163;
	shl.b32 	%r846, %r2244, 13;
	shl.b32 	%r847, %r828, 8;
	and.b32  	%r848, %r847, 7936;
	or.b32  	%r849, %r846, %r848;
	mov.u32 	%r850, smem;
	add.s32 	%r851, %r850, %r849;
	st.shared.f32 	[%r851+216], %f847;
	mov.f32 	%f848, 0f00000000;
	@%p56 bra 	$L__BB0_113;
	ld.param.u64 	%rd482, [_Z28flashattn_like_4stage_kernelILi64ELi32ELi4EEvPKfS1_S1_Pfi_param_1];
	cvta.to.global.u64 	%rd175, %rd482;
	mov.u32 	%r852, %tid.x;
	shl.b32 	%r853, %r2244, 11;
	shl.b32 	%r854, %r852, 6;
	and.b32  	%r855, %r854, 1984;
	or.b32  	%r856, %r853, %r855;
	mul.wide.u32 	%rd176, %r856, 4;
	add.s64 	%rd177, %rd175, %rd176;
	ld.global.f32 	%f848, [%rd177+220];
$L__BB0_113:
	ld.param.u32 	%r2164, [_Z28flashattn_like_4stage_kernelILi64ELi32ELi4EEvPKfS1_S1_Pfi_param_4];
	mov.u32 	%r858, %tid.x;
	and.b32  	%r859, %r858, 31;
	or.b32  	%r860, %r62, %r859;
	setp.ge.s32 	%p57, %r860, %r2164;
	shl.b32 	%r862, %r858, 8;
	and.b32  	%r863, %r862, 7936;
	or.b32  	%r864, %r846, %r863;
	mov.u32 	%r865, smem;
	add.s32 	%r866, %r865, %r864;
	st.shared.f32 	[%r866+220], %f848;
	mov.f32 	%f849, 0f00000000;
	@%p57 bra 	$L__BB0_115;
	ld.param.u64 	%rd483, [_Z28flashattn_like_4stage_kernelILi64ELi32ELi4EEvPKfS1_S1_Pfi_param_1];
	cvta.to.global.u64 	%rd178, %rd483;
	shl.b32 	%r868, %r2244, 11;
	shl.b32 	%r869, %r858, 6;
	and.b32  	%r870, %r869, 1984;
	or.b32  	%r871, %r868, %r870;
	mul.wide.u32 	%rd179, %r871, 4;
	add.s64 	%rd180, %rd178, %rd179;
	ld.global.f32 	%f849, [%rd180+224];
$L__BB0_115:
	ld.param.u32 	%r2165, [_Z28flashattn_like_4stage_kernelILi64ELi32ELi4EEvPKfS1_S1_Pfi_param_4];
	and.b32  	%r874, %r858, 31;
	or.b32  	%r875, %r62, %r874;
	setp.ge.s32 	%p58, %r875, %r2165;
	shl.b32 	%r876, %r2244, 13;
	shl.b32 	%r877, %r858, 8;
	and.b32  	%r878, %r877, 7936;
	or.b32  	%r879, %r876, %r878;
	mov.u32 	%r880, smem;
	add.s32 	%r881, %r880, %r879;
	st.shared.f32 	[%r881+224], %f849;
	mov.f32 	%f850, 0f00000000;
	@%p58 bra 	$L__BB0_117;
	ld.param.u64 	%rd484, [_Z28flashattn_like_4stage_kernelILi64ELi32ELi4EEvPKfS1_S1_Pfi_param_1];
	cvta.to.global.u64 	%rd181, %rd484;
	mov.u32 	%r882, %tid.x;
	shl.b32 	%r883, %r2244, 11;
	shl.b32 	%r884, %r882, 6;
	and.b32  	%r885, %r884, 1984;
	or.b32  	%r886, %r883, %r885;
	mul.wide.u32 	%rd182, %r886, 4;
	add.s64 	%rd183, %rd181, %rd182;
	ld.global.f32 	%f850, [%rd183+228];
$L__BB0_117:
	ld.param.u32 	%r2166, [_Z28flashattn_like_4stage_kernelILi64ELi32ELi4EEvPKfS1_S1_Pfi_param_4];
	mov.u32 	%r888, %tid.x;
	and.b32  	%r889, %r888, 31;
	or.b32  	%r890, %r62, %r889;
	setp.ge.s32 	%p59, %r890, %r2166;
	shl.b32 	%r892, %r888, 8;
	and.b32  	%r893, %r892, 7936;
	or.b32  	%r894, %r876, %r893;
	mov.u32 	%r895, smem;
	add.s32 	%r896, %r895, %r894;
	st.shared.f32 	[%r896+228], %f850;
	mov.f32 	%f851, 0f00000000;
	@%p59 bra 	$L__BB0_119;
	ld.param.u64 	%rd485, [_Z28flashattn_like_4stage_kernelILi64ELi32ELi4EEvPKfS1_S1_Pfi_param_1];
	cvta.to.global.u64 	%rd184, %rd485;
	shl.b32 	%r898, %r2244, 11;
	shl.b32 	%r899, %r888, 6;
	and.b32  	%r900, %r899, 1984;
	or.b32  	%r901, %r898, %r900;
	mul.wide.u32 	%rd185, %r901, 4;
	add.s64 	%rd186, %rd184, %rd185;
	ld.global.f32 	%f851, [%rd186+232];
$L__BB0_119:
	ld.param.u32 	%r2167, [_Z28flashattn_like_4stage_kernelILi64ELi32ELi4EEvPKfS1_S1_Pfi_param_4];
	and.b32  	%r904, %r888, 31;
	or.b32  	%r905, %r62, %r904;
	setp.ge.s32 	%p60, %r905, %r2167;
	shl.b32 	%r906, %r2244, 13;
	shl.b32 	%r907, %r888, 8;
	and.b32  	%r908, %r907, 7936;
	or.b32  	%r909, %r906, %r908;
	mov.u32 	%r910, smem;
	add.s32 	%r911, %r910, %r909;
	st.shared.f32 	[%r911+232], %f851;
	mov.f32 	%f852, 0f00000000;
	@%p60 bra 	$L__BB0_121;
	ld.param.u64 	%rd486, [_Z28flashattn_like_4stage_kernelILi64ELi32ELi4EEvPKfS1_S1_Pfi_param_1];
	cvta.to.global.u64 	%rd187, %rd486;
	mov.u32 	%r912, %tid.x;
	shl.b32 	%r913, %r2244, 11;
	shl.b32 	%r914, %r912, 6;
	and.b32  	%r915, %r914, 1984;
	or.b32  	%r916, %r913, %r915;
	mul.wide.u32 	%rd188, %r916, 4;
	add.s64 	%rd189, %rd187, %rd188;
	ld.global.f32 	%f852, [%rd189+236];
$L__BB0_121:
	ld.param.u32 	%r2168, [_Z28flashattn_like_4stage_kernelILi64ELi32ELi4EEvPKfS1_S1_Pfi_param_4];
	mov.u32 	%r918, %tid.x;
	and.b32  	%r919, %r918, 31;
	or.b32  	%r920, %r62, %r919;
	setp.ge.s32 	%p61, %r920, %r2168;
	shl.b32 	%r922, %r918, 8;
	and.b32  	%r923, %r922, 7936;
	or.b32  	%r924, %r906, %r923;
	mov.u32 	%r925, smem;
	add.s32 	%r926, %r925, %r924;
	st.shared.f32 	[%r926+236], %f852;
	mov.f32 	%f853, 0f00000000;
	@%p61 bra 	$L__BB0_123;
	ld.param.u64 	%rd487, [_Z28flashattn_like_4stage_kernelILi64ELi32ELi4EEvPKfS1_S1_Pfi_param_1];
	cvta.to.global.u64 	%rd190, %rd487;
	shl.b32 	%r928, %r2244, 11;
	shl.b32 	%r929, %r918, 6;
	and.b32  	%r930, %r929, 1984;
	or.b32  	%r931, %r928, %r930;
	mul.wide.u32 	%rd191, %r931, 4;
	add.s64 	%rd192, %rd190, %rd191;
	ld.global.f32 	%f853, [%rd192+240];
$L__BB0_123:
	ld.param.u32 	%r2169, [_Z28flashattn_like_4stage_kernelILi64ELi32ELi4EEvPKfS1_S1_Pfi_param_4];
	and.b32  	%r934, %r918, 31;
	or.b32  	%r935, %r62, %r934;
	setp.ge.s32 	%p62, %r935, %r2169;
	shl.b32 	%r936, %r2244, 13;
	shl.b32 	%r937, %r918, 8;
	and.b32  	%r938, %r937, 7936;
	or.b32  	%r939, %r936, %r938;
	mov.u32 	%r940, smem;
	add.s32 	%r941, %r940, %r939;
	st.shared.f32 	[%r941+240], %f853;
	mov.f32 	%f854, 0f00000000;
	@%p62 bra 	$L__BB0_125;
	ld.param.u64 	%rd488, [_Z28flashattn_like_4stage_kernelILi64ELi32ELi4EEvPKfS1_S1_Pfi_param_1];
	cvta.to.global.u64 	%rd193, %rd488;
	mov.u32 	%r942, %tid.x;
	shl.b32 	%r943, %r2244, 11;
	shl.b32 	%r944, %r942, 6;
	and.b32  	%r945, %r944, 1984;
	or.b32  	%r946, %r943, %r945;
	mul.wide.u32 	%rd194, %r946, 4;
	add.s64 	%rd195, %rd193, %rd194;
	ld.global.f32 	%f854, [%rd195+244];
$L__BB0_125:
	ld.param.u32 	%r2170, [_Z28flashattn_like_4stage_kernelILi64ELi32ELi4EEvPKfS1_S1_Pfi_param_4];
	mov.u32 	%r948, %tid.x;
	and.b32  	%r949, %r948, 31;
	or.b32  	%r950, %r62, %r949;
	setp.ge.s32 	%p63, %r950, %r2170;
	shl.b32 	%r952, %r948, 8;
	and.b32  	%r953, %r952, 7936;
	or.b32  	%r954, %r936, %r953;
	mov.u32 	%r955, smem;
	add.s32 	%r956, %r955, %r954;
	st.shared.f32 	[%r956+244], %f854;
	mov.f32 	%f855, 0f00000000;
	@%p63 bra 	$L__BB0_127;
	ld.param.u64 	%rd489, [_Z28flashattn_like_4stage_kernelILi64ELi32ELi4EEvPKfS1_S1_Pfi_param_1];
	cvta.to.global.u64 	%rd196, %rd489;
	shl.b32 	%r958, %r2244, 11;
	shl.b32 	%r959, %r948, 6;
	and.b32  	%r960, %r959, 1984;
	or.b32  	%r961, %r958, %r960;
	mul.wide.u32 	%rd197, %r961, 4;
	add.s64 	%rd198, %rd196, %rd197;
	ld.global.f32 	%f855, [%rd198+248];
$L__BB0_127:
	ld.param.u32 	%r2171, [_Z28flashattn_like_4stage_kernelILi64ELi32ELi4EEvPKfS1_S1_Pfi_param_4];
	and.b32  	%r964, %r948, 31;
	or.b32  	%r965, %r62, %r964;
	setp.ge.s32 	%p64, %r965, %r2171;
	shl.b32 	%r966, %r2244, 13;
	shl.b32 	%r967, %r948, 8;
	and.b32  	%r968, %r967, 7936;
	or.b32  	%r969, %r966, %r968;
	mov.u32 	%r970, smem;
	add.s32 	%r971, %r970, %r969;
	st.shared.f32 	[%r971+248], %f855;
	mov.f32 	%f856, 0f00000000;
	@%p64 bra 	$L__BB0_129;
	ld.param.u64 	%rd490, [_Z28flashattn_like_4stage_kernelILi64ELi32ELi4EEvPKfS1_S1_Pfi_param_1];
	cvta.to.global.u64 	%rd199, %rd490;
	mov.u32 	%r972, %tid.x;
	shl.b32 	%r973, %r2244, 11;
	shl.b32 	%r974, %r972, 6;
	and.b32  	%r975, %r974, 1984;
	or.b32  	%r976, %r973, %r975;
	mul.wide.u32 	%rd200, %r976, 4;
	add.s64 	%rd201, %rd199, %rd200;
	ld.global.f32 	%f856, [%rd201+252];
$L__BB0_129:
	ld.param.u32 	%r2172, [_Z28flashattn_like_4stage_kernelILi64ELi32ELi4EEvPKfS1_S1_Pfi_param_4];
	mov.u32 	%r978, %tid.x;
	and.b32  	%r979, %r978, 31;
	or.b32  	%r980, %r62, %r979;
	setp.ge.s32 	%p65, %r980, %r2172;
	shl.b32 	%r982, %r978, 8;
	and.b32  	%r983, %r982, 7936;
	or.b32  	%r984, %r966, %r983;
	mov.u32 	%r985, smem;
	add.s32 	%r4, %r985, %r984;
	st.shared.f32 	[%r4+252], %f856;
	@%p65 bra 	$L__BB0_131;
	ld.param.u64 	%rd492, [_Z28flashattn_like_4stage_kernelILi64ELi32ELi4EEvPKfS1_S1_Pfi_param_2];
	cvta.to.global.u64 	%rd202, %rd492;
	mov.u32 	%r987, %tid.x;
	shl.b32 	%r988, %r2244, 11;
	shl.b32 	%r989, %r987, 6;
	and.b32  	%r990, %r989, 1984;
	or.b32  	%r991, %r988, %r990;
	mul.wide.u32 	%rd203, %r991, 4;
	add.s64 	%rd204, %rd202, %rd203;
	ld.global.f32 	%f418, [%rd204];
	shl.b32 	%r992, %r2244, 13;
	shl.b32 	%r993, %r987, 8;
	and.b32  	%r994, %r993, 7936;
	or.b32  	%r995, %r992, %r994;
	mov.u32 	%r996, smem;
	add.s32 	%r997, %r996, %r995;
	st.shared.f32 	[%r997+32768], %f418;
	ld.global.f32 	%f857, [%rd204+4];
	bra.uni 	$L__BB0_132;
$L__BB0_131:
	mov.b32 	%r986, 0;
	st.shared.u32 	[%r4+32768], %r986;
	mov.f32 	%f857, 0f00000000;
$L__BB0_132:
	ld.param.u32 	%r2173, [_Z28flashattn_like_4stage_kernelILi64ELi32ELi4EEvPKfS1_S1_Pfi_param_4];
	mov.u32 	%r999, %tid.x;
	and.b32  	%r1000, %r999, 31;
	or.b32  	%r1001, %r62, %r1000;
	setp.ge.s32 	%p66, %r1001, %r2173;
	shl.b32 	%r1002, %r2244, 13;
	shl.b32 	%r1003, %r999, 8;
	and.b32  	%r1004, %r1003, 7936;
	or.b32  	%r1005, %r1002, %r1004;
	mov.u32 	%r1006, smem;
	add.s32 	%r1007, %r1006, %r1005;
	st.shared.f32 	[%r1007+32772], %f857;
	mov.f32 	%f858, 0f00000000;
	@%p66 bra 	$L__BB0_134;
	ld.param.u64 	%rd493, [_Z28flashattn_like_4stage_kernelILi64ELi32ELi4EEvPKfS1_S1_Pfi_param_2];
	cvta.to.global.u64 	%rd205, %rd493;
	shl.b32 	%r1009, %r2244, 11;
	shl.b32 	%r1010, %r999, 6;
	and.b32  	%r1011, %r1010, 1984;
	or.b32  	%r1012, %r1009, %r1011;
	mul.wide.u32 	%rd206, %r1012, 4;
	add.s64 	%rd207, %rd205, %rd206;
	ld.global.f32 	%f858, [%rd207+8];
$L__BB0_134:
	ld.param.u32 	%r2174, [_Z28flashattn_like_4stage_kernelILi64ELi32ELi4EEvPKfS1_S1_Pfi_param_4];
	and.b32  	%r1015, %r999, 31;
	or.b32  	%r1016, %r62, %r1015;
	setp.ge.s32 	%p67, %r1016, %r2174;
	shl.b32 	%r1017, %r2244, 13;
	shl.b32 	%r1018, %r999, 8;
	and.b32  	%r1019, %r1018, 7936;
	or.b32  	%r1020, %r1017, %r1019;
	mov.u32 	%r1021, smem;
	add.s32 	%r1022, %r1021, %r1020;
	st.shared.f32 	[%r1022+32776], %f858;
	mov.f32 	%f859, 0f00000000;
	@%p67 bra 	$L__BB0_136;
	ld.param.u64 	%rd494, [_Z28flashattn_like_4stage_kernelILi64ELi32ELi4EEvPKfS1_S1_Pfi_param_2];
	cvta.to.global.u64 	%rd208, %rd494;
	mov.u32 	%r1023, %tid.x;
	shl.b32 	%r1024, %r2244, 11;
	shl.b32 	%r1025, %r1023, 6;
	and.b32  	%r1026, %r1025, 1984;
	or.b32  	%r1027, %r1024, %r1026;
	mul.wide.u32 	%rd209, %r1027, 4;
	add.s64 	%rd210, %rd208, %rd209;
	ld.global.f32 	%f859, [%rd210+12];
$L__BB0_136:
	ld.param.u32 	%r2175, [_Z28flashattn_like_4stage_kernelILi64ELi32ELi4EEvPKfS1_S1_Pfi_param_4];
	mov.u32 	%r1029, %tid.x;
	and.b32  	%r1030, %r1029, 31;
	or.b32  	%r1031, %r62, %r1030;
	setp.ge.s32 	%p68, %r1031, %r2175;
	shl.b32 	%r1033, %r1029, 8;
	and.b32  	%r1034, %r1033, 7936;
	or.b32  	%r1035, %r1017, %r1034;
	mov.u32 	%r1036, smem;
	add.s32 	%r1037, %r1036, %r1035;
	st.shared.f32 	[%r1037+32780], %f859;
	mov.f32 	%f860, 0f00000000;
	@%p68 bra 	$L__BB0_138;
	ld.param.u64 	%rd495, [_Z28flashattn_like_4stage_kernelILi64ELi32ELi4EEvPKfS1_S1_Pfi_param_2];
	cvta.to.global.u64 	%rd211, %rd495;
	shl.b32 	%r1039, %r2244, 11;
	shl.b32 	%r1040, %r1029, 6;
	and.b32  	%r1041, %r1040, 1984;
	or.b32  	%r1042, %r1039, %r1041;
	mul.wide.u32 	%rd212, %r1042, 4;
	add.s64 	%rd213, %rd211, %rd212;
	ld.global.f32 	%f860, [%rd213+16];
$L__BB0_138:
	ld.param.u32 	%r2176, [_Z28flashattn_like_4stage_kernelILi64ELi32ELi4EEvPKfS1_S1_Pfi_param_4];
	and.b32  	%r1045, %r1029, 31;
	or.b32  	%r1046, %r62, %r1045;
	setp.ge.s32 	%p69, %r1046, %r2176;
	shl.b32 	%r1047, %r2244, 13;
	shl.b32 	%r1048, %r1029, 8;
	and.b32  	%r1049, %r1048, 7936;
	or.b32  	%r1050, %r1047, %r1049;
	mov.u32 	%r1051, smem;
	add.s32 	%r1052, %r1051, %r1050;
	st.shared.f32 	[%r1052+32784], %f860;
	mov.f32 	%f861, 0f00000000;
	@%p69 bra 	$L__BB0_140;
	ld.param.u64 	%rd496, [_Z28flashattn_like_4stage_kernelILi64ELi32ELi4EEvPKfS1_S1_Pfi_param_2];
	cvta.to.global.u64 	%rd214, %rd496;
	mov.u32 	%r1053, %tid.x;
	shl.b32 	%r1054, %r2244, 11;
	shl.b32 	%r1055, %r1053, 6;
	and.b32  	%r1056, %r1055, 1984;
	or.b32  	%r1057, %r1054, %r1056;
	mul.wide.u32 	%rd215, %r1057, 4;
	add.s64 	%rd216, %rd214, %rd215;
	ld.global.f32 	%f861, [%rd216+20];
$L__BB0_140:
	ld.param.u32 	%r2177, [_Z28flashattn_like_4stage_kernelILi64ELi32ELi4EEvPKfS1_S1_Pfi_param_4];
	mov.u32 	%r1059, %tid.x;
	and.b32  	%r1060, %r1059, 31;
	or.b32  	%r1061, %r62, %r1060;
	setp.ge.s32 	%p70, %r1061, %r2177;
	shl.b32 	%r1063, %r1059, 8;
	and.b32  	%r1064, %r1063, 7936;
	or.b32  	%r1065, %r1047, %r1064;
	mov.u32 	%r1066, smem;
	add.s32 	%r1067, %r1066, %r1065;
	st.shared.f32 	[%r1067+32788], %f861;
	mov.f32 	%f862, 0f00000000;
	@%p70 bra 	$L__BB0_142;
	ld.param.u64 	%rd497, [_Z28flashattn_like_4stage_kernelILi64ELi32ELi4EEvPKfS1_S1_Pfi_param_2];
	cvta.to.global.u64 	%rd217, %rd497;
	shl.b32 	%r1069, %r2244, 11;
	shl.b32 	%r1070, %r1059, 6;
	and.b32  	%r1071, %r1070, 1984;
	or.b32  	%r1072, %r1069, %r1071;
	mul.wide.u32 	%rd218, %r1072, 4;
	add.s64 	%rd219, %rd217, %rd218;
	ld.global.f32 	%f862, [%rd219+24];
$L__BB0_142:
	ld.param.u32 	%r2178, [_Z28flashattn_like_4stage_kernelILi64ELi32ELi4EEvPKfS1_S1_Pfi_param_4];
	and.b32  	%r1075, %r1059, 31;
	or.b32  	%r1076, %r62, %r1075;
	setp.ge.s32 	%p71, %r1076, %r2178;
	shl.b32 	%r1077, %r2244, 13;
	shl.b32 	%r1078, %r1059, 8;
	and.b32  	%r1079, %r1078, 7936;
	or.b32  	%r1080, %r1077, %r1079;
	mov.u32 	%r1081, smem;
	add.s32 	%r1082, %r1081, %r1080;
	st.shared.f32 	[%r1082+32792], %f862;
	mov.f32 	%f863, 0f00000000;
	@%p71 bra 	$L__BB0_144;
	ld.param.u64 	%rd498, [_Z28flashattn_like_4stage_kernelILi64ELi32ELi4EEvPKfS1_S1_Pfi_param_2];
	cvta.to.global.u64 	%rd220, %rd498;
	mov.u32 	%r1083, %tid.x;
	shl.b32 	%r1084, %r2244, 11;
	shl.b32 	%r1085, %r1083, 6;
	and.b32  	%r1086, %r1085, 1984;
	or.b32  	%r1087, %r1084, %r1086;
	mul.wide.u32 	%rd221, %r1087, 4;
	add.s64 	%rd222, %rd220, %rd221;
	ld.global.f32 	%f863, [%rd222+28];
$L__BB0_144:
	ld.param.u32 	%r2179, [_Z28flashattn_like_4stage_kernelILi64ELi32ELi4EEvPKfS1_S1_Pfi_param_4];
	mov.u32 	%r1089, %tid.x;
	and.b32  	%r1090, %r1089, 31;
	or.b32  	%r1091, %r62, %r1090;
	setp.ge.s32 	%p72, %r1091, %r2179;
	shl.b32 	%r1093, %r1089, 8;
	and.b32  	%r1094, %r1093, 7936;
	or.b32  	%r1095, %r1077, %r1094;
	mov.u32 	%r1096, smem;
	add.s32 	%r1097, %r1096, %r1095;
	st.shared.f32 	[%r1097+32796], %f863;
	mov.f32 	%f864, 0f00000000;
	@%p72 bra 	$L__BB0_146;
	ld.param.u64 	%rd499, [_Z28flashattn_like_4stage_kernelILi64ELi32ELi4EEvPKfS1_S1_Pfi_param_2];
	cvta.to.global.u64 	%rd223, %rd499;
	shl.b32 	%r1099, %r2244, 11;
	shl.b32 	%r1100, %r1089, 6;
	and.b32  	%r1101, %r1100, 1984;
	or.b32  	%r1102, %r1099, %r1101;
	mul.wide.u32 	%rd224, %r1102, 4;
	add.s64 	%rd225, %rd223, %rd224;
	ld.global.f32 	%f864, [%rd225+32];
$L__BB0_146:
	ld.param.u32 	%r2180, [_Z28flashattn_like_4stage_kernelILi64ELi32ELi4EEvPKfS1_S1_Pfi_param_4];
	and.b32  	%r1105, %r1089, 31;
	or.b32  	%r1106, %r62, %r1105;
	setp.ge.s32 	%p73, %r1106, %r2180;
	shl.b32 	%r1107, %r2244, 13;
	shl.b32 	%r1108, %r1089, 8;
	and.b32  	%r1109, %r1108, 7936;
	or.b32  	%r1110, %r1107, %r1109;
	mov.u32 	%r1111, smem;
	add.s32 	%r1112, %r1111, %r1110;
	st.shared.f32 	[%r1112+32800], %f864;
	mov.f32 	%f865, 0f00000000;
	@%p73 bra 	$L__BB0_148;
	ld.param.u64 	%rd500, [_Z28flashattn_like_4stage_kernelILi64ELi32ELi4EEvPKfS1_S1_Pfi_param_2];
	cvta.to.global.u64 	%rd226, %rd500;
	mov.u32 	%r1113, %tid.x;
	shl.b32 	%r1114, %r2244, 11;
	shl.b32 	%r1115, %r1113, 6;
	and.b32  	%r1116, %r1115, 1984;
	or.b32  	%r1117, %r1114, %r1116;
	mul.wide.u32 	%rd227, %r1117, 4;
	add.s64 	%rd228, %rd226, %rd227;
	ld.global.f32 	%f865, [%rd228+36];
$L__BB0_148:
	ld.param.u32 	%r2181, [_Z28flashattn_like_4stage_kernelILi64ELi32ELi4EEvPKfS1_S1_Pfi_param_4];
	mov.u32 	%r1119, %tid.x;
	and.b32  	%r1120, %r1119, 31;
	or.b32  	%r1121, %r62, %r1120;
	setp.ge.s32 	%p74, %r1121, %r2181;
	shl.b32 	%r1123, %r1119, 8;
	and.b32  	%r1124, %r1123, 7936;
	or.b32  	%r1125, %r1107, %r1124;
	mov.u32 	%r1126, smem;
	add.s32 	%r1127, %r1126, %r1125;
	st.shared.f32 	[%r1127+32804], %f865;
	mov.f32 	%f866, 0f00000000;
	@%p74 bra 	$L__BB0_150;
	ld.param.u64 	%rd501, [_Z28flashattn_like_4stage_kernelILi64ELi32ELi4EEvPKfS1_S1_Pfi_param_2];
	cvta.to.global.u64 	%rd229, %rd501;
	shl.b32 	%r1129, %r2244, 11;
	shl.b32 	%r1130, %r1119, 6;
	and.b32  	%r1131, %r1130, 1984;
	or.b32  	%r1132, %r1129, %r1131;
	mul.wide.u32 	%rd230, %r1132, 4;
	add.s64 	%rd231, %rd229, %rd230;
	ld.global.f32 	%f866, [%rd231+40];
$L__BB0_150:
	ld.param.u32 	%r2182, [_Z28flashattn_like_4stage_kernelILi64ELi32ELi4EEvPKfS1_S1_Pfi_param_4];
	and.b32  	%r1135, %r1119, 31;
	or.b32  	%r1136, %r62, %r1135;
	setp.ge.s32 	%p75, %r1136, %r2182;
	shl.b32 	%r1137, %r2244, 13;
	shl.b32 	%r1138, %r1119, 8;
	and.b32  	%r1139, %r1138, 7936;
	or.b32  	%r1140, %r1137, %r1139;
	mov.u32 	%r1141, smem;
	add.s32 	%r1142, %r1141, %r1140;
	st.shared.f32 	[%r1142+32808], %f866;
	mov.f32 	%f867, 0f00000000;
	@%p75 bra 	$L__BB0_152;
	ld.param.u64 	%rd502, [_Z28flashattn_like_4stage_kernelILi64ELi32ELi4EEvPKfS1_S1_Pfi_param_2];
	cvta.to.global.u64 	%rd232, %rd502;
	mov.u32 	%r1143, %tid.x;
	shl.b32 	%r1144, %r2244, 11;
	shl.b32 	%r1145, %r1143, 6;
	and.b32  	%r1146, %r1145, 1984;
	or.b32  	%r1147, %r1144, %r1146;
	mul.wide.u32 	%rd233, %r1147, 4;
	add.s64 	%rd234, %rd232, %rd233;
	ld.global.f32 	%f867, [%rd234+44];
$L__BB0_152:
	ld.param.u32 	%r2183, [_Z28flashattn_like_4stage_kernelILi64ELi32ELi4EEvPKfS1_S1_Pfi_param_4];
	mov.u32 	%r1149, %tid.x;
	and.b32  	%r1150, %r1149, 31;
	or.b32  	%r1151, %r62, %r1150;
	setp.ge.s32 	%p76, %r1151, %r2183;
	shl.b32 	%r1153, %r1149, 8;
	and.b32  	%r1154, %r1153, 7936;
	or.b32  	%r1155, %r1137, %r1154;
	mov.u32 	%r1156, smem;
	add.s32 	%r1157, %r1156, %r1155;
	st.shared.f32 	[%r1157+32812], %f867;
	mov.f32 	%f868, 0f00000000;
	@%p76 bra 	$L__BB0_154;
	ld.param.u64 	%rd503, [_Z28flashattn_like_4stage_kernelILi64ELi32ELi4EEvPKfS1_S1_Pfi_param_2];
	cvta.to.global.u64 	%rd235, %rd503;
	shl.b32 	%r1159, %r2244, 11;
	shl.b32 	%r1160, %r1149, 6;
	and.b32  	%r1161, %r1160, 1984;
	or.b32  	%r1162, %r1159, %r1161;
	mul.wide.u32 	%rd236, %r1162, 4;
	add.s64 	%rd237, %rd235, %rd236;
	ld.global.f32 	%f868, [%rd237+48];
$L__BB0_154:
	ld.param.u32 	%r2184, [_Z28flashattn_like_4stage_kernelILi64ELi32ELi4EEvPKfS1_S1_Pfi_param_4];
	and.b32  	%r1165, %r1149, 31;
	or.b32  	%r1166, %r62, %r1165;
	setp.ge.s32 	%p77, %r1166, %r2184;
	shl.b32 	%r1167, %r2244, 13;
	shl.b32 	%r1168, %r1149, 8;
	and.b32  	%r1169, %r1168, 7936;
	or.b32  	%r1170, %r1167, %r1169;
	mov.u32 	%r1171, smem;
	add.s32 	%r1172, %r1171, %r1170;
	st.shared.f32 	[%r1172+32816], %f868;
	mov.f32 	%f869, 0f00000000;
	@%p77 bra 	$L__BB0_156;
	ld.param.u64 	%rd504, [_Z28flashattn_like_4stage_kernelILi64ELi32ELi4EEvPKfS1_S1_Pfi_param_2];
	cvta.to.global.u64 	%rd238, %rd504;
	mov.u32 	%r1173, %tid.x;
	shl.b32 	%r1174, %r2244, 11;
	shl.b32 	%r1175, %r1173, 6;
	and.b32  	%r1176, %r1175, 1984;
	or.b32  	%r1177, %r1174, %r1176;
	mul.wide.u32 	%rd239, %r1177, 4;
	add.s64 	%rd240, %rd238, %rd239;
	ld.global.f32 	%f869, [%rd240+52];
$L__BB0_156:
	ld.param.u32 	%r2185, [_Z28flashattn_like_4stage_kernelILi64ELi32ELi4EEvPKfS1_S1_Pfi_param_4];
	mov.u32 	%r1179, %tid.x;
	and.b32  	%r1180, %r1179, 31;
	or.b32  	%r1181, %r62, %r1180;
	setp.ge.s32 	%p78, %r1181, %r2185;
	shl.b32 	%r1183, %r1179, 8;
	and.b32  	%r1184, %r1183, 7936;
	or.b32  	%r1185, %r1167, %r1184;
	mov.u32 	%r1186, smem;
	add.s32 	%r1187, %r1186, %r1185;
	st.shared.f32 	[%r1187+32820], %f869;
	mov.f32 	%f870, 0f00000000;
	@%p78 bra 	$L__BB0_158;
	ld.param.u64 	%rd505, [_Z28flashattn_like_4stage_kernelILi64ELi32ELi4EEvPKfS1_S1_Pfi_param_2];
	cvta.to.global.u64 	%rd241, %rd505;
	shl.b32 	%r1189, %r2244, 11;
	shl.b32 	%r1190, %r1179, 6;
	and.b32  	%r1191, %r1190, 1984;
	or.b32  	%r1192, %r1189, %r1191;
	mul.wide.u32 	%rd242, %r1192, 4;
	add.s64 	%rd243, %rd241, %rd242;
	ld.global.f32 	%f870, [%rd243+56];
$L__BB0_158:
	ld.param.u32 	%r2186, [_Z28flashattn_like_4stage_kernelILi64ELi32ELi4EEvPKfS1_S1_Pfi_param_4];
	and.b32  	%r1195, %r1179, 31;
	or.b32  	%r1196, %r62, %r1195;
	setp.ge.s32 	%p79, %r1196, %r2186;
	shl.b32 	%r1197, %r2244, 13;
	shl.b32 	%r1198, %r1179, 8;
	and.b32  	%r1199, %r1198, 7936;
	or.b32  	%r1200, %r1197, %r1199;
	mov.u32 	%r1201, smem;
	add.s32 	%r1202, %r1201, %r1200;
	st.shared.f32 	[%r1202+32824], %f870;
	mov.f32 	%f871, 0f00000000;
	@%p79 bra 	$L__BB0_160;
	ld.param.u64 	%rd506, [_Z28flashattn_like_4stage_kernelILi64ELi32ELi4EEvPKfS1_S1_Pfi_param_2];
	cvta.to.global.u64 	%rd244, %rd506;
	mov.u32 	%r1203, %tid.x;
	shl.b32 	%r1204, %r2244, 11;
	shl.b32 	%r1205, %r1203, 6;
	and.b32  	%r1206, %r1205, 1984;
	or.b32  	%r1207, %r1204, %r1206;
	mul.wide.u32 	%rd245, %r1207, 4;
	add.s64 	%rd246, %rd244, %rd245;
	ld.global.f32 	%f871, [%rd246+60];
$L__BB0_160:
	ld.param.u32 	%r2187, [_Z28flashattn_like_4stage_kernelILi64ELi32ELi4EEvPKfS1_S1_Pfi_param_4];
	mov.u32 	%r1209, %tid.x;
	and.b32  	%r1210, %r1209, 31;
	or.b32  	%r1211, %r62, %r1210;
	setp.ge.s32 	%p80, %r1211, %r2187;
	shl.b32 	%r1213, %r1209, 8;
	and.b32  	%r1214, %r1213, 7936;
	or.b32  	%r1215, %r1197, %r1214;
	mov.u32 	%r1216, smem;
	add.s32 	%r1217, %r1216, %r1215;
	st.shared.f32 	[%r1217+32828], %f871;
	mov.f32 	%f872, 0f00000000;
	@%p80 bra 	$L__BB0_162;
	ld.param.u64 	%rd507, [_Z28flashattn_like_4stage_kernelILi64ELi32ELi4EEvPKfS1_S1_Pfi_param_2];
	cvta.to.global.u64 	%rd247, %rd507;
	shl.b32 	%r1219, %r2244, 11;
	shl.b32 	%r1220, %r1209, 6;
	and.b32  	%r1221, %r1220, 1984;
	or.b32  	%r1222, %r1219, %r1221;
	mul.wide.u32 	%rd248, %r1222, 4;
	add.s64 	%rd249, %rd247, %rd248;
	ld.global.f32 	%f872, [%rd249+64];
$L__BB0_162:
	ld.param.u32 	%r2188, [_Z28flashattn_like_4stage_kernelILi64ELi32ELi4EEvPKfS1_S1_Pfi_param_4];
	and.b32  	%r1225, %r1209, 31;
	or.b32  	%r1226, %r62, %r1225;
	setp.ge.s32 	%p81, %r1226, %r2188;
	shl.b32 	%r1227, %r2244, 13;
	shl.b32 	%r1228, %r1209, 8;
	and.b32  	%r1229, %r1228, 7936;
	or.b32  	%r1230, %r1227, %r1229;
	mov.u32 	%r1231, smem;
	add.s32 	%r1232, %r1231, %r1230;
	st.shared.f32 	[%r1232+32832], %f872;
	mov.f32 	%f873, 0f00000000;
	@%p81 bra 	$L__BB0_164;
	ld.param.u64 	%rd508, [_Z28flashattn_like_4stage_kernelILi64ELi32ELi4EEvPKfS1_S1_Pfi_param_2];
	cvta.to.global.u64 	%rd250, %rd508;
	mov.u32 	%r1233, %tid.x;
	shl.b32 	%r1234, %r2244, 11;
	shl.b32 	%r1235, %r1233, 6;
	and.b32  	%r1236, %r1235, 1984;
	or.b32  	%r1237, %r1234, %r1236;
	mul.wide.u32 	%rd251, %r1237, 4;
	add.s64 	%rd252, %rd250, %rd251;
	ld.global.f32 	%f873, [%rd252+68];
$L__BB0_164:
	ld.param.u32 	%r2189, [_Z28flashattn_like_4stage_kernelILi64ELi32ELi4EEvPKfS1_S1_Pfi_param_4];
	mov.u32 	%r1239, %tid.x;
	and.b32  	%r1240, %r1239, 31;
	or.b32  	%r1241, %r62, %r1240;
	setp.ge.s32 	%p82, %r1241, %r2189;
	shl.b32 	%r1243, %r1239, 8;
	and.b32  	%r1244, %r1243, 7936;
	or.b32  	%r1245, %r1227, %r1244;
	mov.u32 	%r1246, smem;
	add.s32 	%r1247, %r1246, %r1245;
	st.shared.f32 	[%r1247+32836], %f873;
	mov.f32 	%f874, 0f00000000;
	@%p82 bra 	$L__BB0_166;
	ld.param.u64 	%rd509, [_Z28flashattn_like_4stage_kernelILi64ELi32ELi4EEvPKfS1_S1_Pfi_param_2];
	cvta.to.global.u64 	%rd253, %rd509;
	shl.b32 	%r1249, %r2244, 11;
	shl.b32 	%r1250, %r1239, 6;
	and.b32  	%r1251, %r1250, 1984;
	or.b32  	%r1252, %r1249, %r1251;
	mul.wide.u32 	%rd254, %r1252, 4;
	add.s64 	%rd255, %rd253, %rd254;
	ld.global.f32 	%f874, [%rd255+72];
$L__BB0_166:
	ld.param.u32 	%r2190, [_Z28flashattn_like_4stage_kernelILi64ELi32ELi4EEvPKfS1_S1_Pfi_param_4];
	and.b32  	%r1255, %r1239, 31;
	or.b32  	%r1256, %r62, %r1255;
	setp.ge.s32 	%p83, %r1256, %r2190;
	shl.b32 	%r1257, %r2244, 13;
	shl.b32 	%r1258, %r1239, 8;
	and.b32  	%r1259, %r1258, 7936;
	or.b32  	%r1260, %r1257, %r1259;
	mov.u32 	%r1261, smem;
	add.s32 	%r1262, %r1261, %r1260;
	st.shared.f32 	[%r1262+32840], %f874;
	mov.f32 	%f875, 0f00000000;
	@%p83 bra 	$L__BB0_168;
	ld.param.u64 	%rd510, [_Z28flashattn_like_4stage_kernelILi64ELi32ELi4EEvPKfS1_S1_Pfi_param_2];
	cvta.to.global.u64 	%rd256, %rd510;
	mov.u32 	%r1263, %tid.x;
	shl.b32 	%r1264, %r2244, 11;
	shl.b32 	%r1265, %r1263, 6;
	and.b32  	%r1266, %r1265, 1984;
	or.b32  	%r1267, %r1264, %r1266;
	mul.wide.u32 	%rd257, %r1267, 4;
	add.s64 	%rd258, %rd256, %rd257;
	ld.global.f32 	%f875, [%rd258+76];
$L__BB0_168:
	ld.param.u32 	%r2191, [_Z28flashattn_like_4stage_kernelILi64ELi32ELi4EEvPKfS1_S1_Pfi_param_4];
	mov.u32 	%r1269, %tid.x;
	and.b32  	%r1270, %r1269, 31;
	or.b32  	%r1271, %r62, %r1270;
	setp.ge.s32 	%p84, %r1271, %r2191;
	shl.b32 	%r1273, %r1269, 8;
	and.b32  	%r1274, %r1273, 7936;
	or.b32  	%r1275, %r1257, %r1274;
	mov.u32 	%r1276, smem;
	add.s32 	%r1277, %r1276, %r1275;
	st.shared.f32 	[%r1277+32844], %f875;
	mov.f32 	%f876, 0f00000000;
	@%p84 bra 	$L__BB0_170;
	ld.param.u64 	%rd511, [_Z28flashattn_like_4stage_kernelILi64ELi32ELi4EEvPKfS1_S1_Pfi_param_2];
	cvta.to.global.u64 	%rd259, %rd511;
	shl.b32 	%r1279, %r2244, 11;
	shl.b32 	%r1280, %r1269, 6;
	and.b32  	%r1281, %r1280, 1984;
	or.b32  	%r1282, %r1279, %r1281;
	mul.wide.u32 	%rd260, %r1282, 4;
	add.s64 	%rd261, %rd259, %rd260;
	ld.global.f32 	%f876, [%rd261+80];
$L__BB0_170:
	ld.param.u32 	%r2192, [_Z28flashattn_like_4stage_kernelILi64ELi32ELi4EEvPKfS1_S1_Pfi_param_4];
	and.b32  	%r1285, %r1269, 31;
	or.b32  	%r1286, %r62, %r1285;
	setp.ge.s32 	%p85, %r1286, %r2192;
	shl.b32 	%r1287, %r2244, 13;
	shl.b32 	%r1288, %r1269, 8;
	and.b32  	%r1289, %r1288, 7936;
	or.b32  	%r1290, %r1287, %r1289;
	mov.u32 	%r1291, smem;
	add.s32 	%r1292, %r1291, %r1290;
	st.shared.f32 	[%r1292+32848], %f876;
	mov.f32 	%f877, 0f00000000;
	@%p85 bra 	$L__BB0_172;
	ld.param.u64 	%rd512, [_Z28flashattn_like_4stage_kernelILi64ELi32ELi4EEvPKfS1_S1_Pfi_param_2];
	cvta.to.global.u64 	%rd262, %rd512;
	mov.u32 	%r1293, %tid.x;
	shl.b32 	%r1294, %r2244, 11;
	shl.b32 	%r1295, %r1293, 6;
	and.b32  	%r1296, %r1295, 1984;
	or.b32  	%r1297, %r1294, %r1296;
	mul.wide.u32 	%rd263, %r1297, 4;
	add.s64 	%rd264, %rd262, %rd263;
	ld.global.f32 	%f877, [%rd264+84];
$L__BB0_172:
	ld.param.u32 	%r2193, [_Z28flashattn_like_4stage_kernelILi64ELi32ELi4EEvPKfS1_S1_Pfi_param_4];
	mov.u32 	%r1299, %tid.x;
	and.b32  	%r1300, %r1299, 31;
	or.b32  	%r1301, %r62, %r1300;
	setp.ge.s32 	%p86, %r1301, %r2193;
	shl.b32 	%r1303, %r1299, 8;
	and.b32  	%r1304, %r1303, 7936;
	or.b32  	%r1305, %r1287, %r1304;
	mov.u32 	%r1306, smem;
	add.s32 	%r1307, %r1306, %r1305;
	st.shared.f32 	[%r1307+32852], %f877;
	mov.f32 	%f878, 0f00000000;
	@%p86 bra 	$L__BB0_174;
	ld.param.u64 	%rd513, [_Z28flashattn_like_4stage_kernelILi64ELi32ELi4EEvPKfS1_S1_Pfi_param_2];
	cvta.to.global.u64 	%rd265, %rd513;
	shl.b32 	%r1309, %r2244, 11;
	shl.b32 	%r1310, %r1299, 6;
	and.b32  	%r1311, %r1310, 1984;
	or.b32  	%r1312, %r1309, %r1311;
	mul.wide.u32 	%rd266, %r1312, 4;
	add.s64 	%rd267, %rd265, %rd266;
	ld.global.f32 	%f878, [%rd267+88];
$L__BB0_174:
	ld.param.u32 	%r2194, [_Z28flashattn_like_4stage_kernelILi64ELi32ELi4EEvPKfS1_S1_Pfi_param_4];
	and.b32  	%r1315, %r1299, 31;
	or.b32  	%r1316, %r62, %r1315;
	setp.ge.s32 	%p87, %r1316, %r2194;
	shl.b32 	%r1317, %r2244, 13;
	shl.b32 	%r1318, %r1299, 8;
	and.b32  	%r1319, %r1318, 7936;
	or.b32  	%r1320, %r1317, %r1319;
	mov.u32 	%r1321, smem;
	add.s32 	%r1322, %r1321, %r1320;
	st.shared.f32 	[%r1322+32856], %f878;
	mov.f32 	%f879, 0f00000000;
	@%p87 bra 	$L__BB0_176;
	ld.param.u64 	%rd514, [_Z28flashattn_like_4stage_kernelILi64ELi32ELi4EEvPKfS1_S1_Pfi_param_2];
	cvta.to.global.u64 	%rd268, %rd514;
	mov.u32 	%r1323, %tid.x;
	shl.b32 	%r1324, %r2244, 11;
	shl.b32 	%r1325, %r1323, 6;
	and.b32  	%r1326, %r1325, 1984;
	or.b32  	%r1327, %r1324, %r1326;
	mul.wide.u32 	%rd269, %r1327, 4;
	add.s64 	%rd270, %rd268, %rd269;
	ld.global.f32 	%f879, [%rd270+92];
$L__BB0_176:
	ld.param.u32 	%r2195, [_Z28flashattn_like_4stage_kernelILi64ELi32ELi4EEvPKfS1_S1_Pfi_param_4];
	mov.u32 	%r1329, %tid.x;
	and.b32  	%r1330, %r1329, 31;
	or.b32  	%r1331, %r62, %r1330;
	setp.ge.s32 	%p88, %r1331, %r2195;
	shl.b32 	%r1333, %r1329, 8;
	and.b32  	%r1334, %r1333, 7936;
	or.b32  	%r1335, %r1317, %r1334;
	mov.u32 	%r1336, smem;
	add.s32 	%r1337, %r1336, %r1335;
	st.shared.f32 	[%r1337+32860], %f879;
	mov.f32 	%f880, 0f00000000;
	@%p88 bra 	$L__BB0_178;
	ld.param.u64 	%rd515, [_Z28flashattn_like_4stage_kernelILi64ELi32ELi4EEvPKfS1_S1_Pfi_param_2];
	cvta.to.global.u64 	%rd271, %rd515;
	shl.b32 	%r1339, %r2244, 11;
	shl.b32 	%r1340, %r1329, 6;
	and.b32  	%r1341, %r1340, 1984;
	or.b32  	%r1342, %r1339, %r1341;
	mul.wide.u32 	%rd272, %r1342, 4;
	add.s64 	%rd273, %rd271, %rd272;
	ld.global.f32 	%f880, [%rd273+96];
$L__BB0_178:
	ld.param.u32 	%r2196, [_Z28flashattn_like_4stage_kernelILi64ELi32ELi4EEvPKfS1_S1_Pfi_param_4];
	and.b32  	%r1345, %r1329, 31;
	or.b32  	%r1346, %r62, %r1345;
	setp.ge.s32 	%p89, %r1346, %r2196;
	shl.b32 	%r1347, %r2244, 13;
	shl.b32 	%r1348, %r1329, 8;
	and.b32  	%r1349, %r1348, 7936;
	or.b32  	%r1350, %r1347, %r1349;
	mov.u32 	%r1351, smem;
	add.s32 	%r1352, %r1351, %r1350;
	st.shared.f32 	[%r1352+32864], %f880;
	mov.f32 	%f881, 0f00000000;
	@%p89 bra 	$L__BB0_180;
	ld.param.u64 	%rd516, [_Z28flashattn_like_4stage_kernelILi64ELi32ELi4EEvPKfS1_S1_Pfi_param_2];
	cvta.to.global.u64 	%rd274, %rd516;
	mov.u32 	%r1353, %tid.x;
	shl.b32 	%r1354, %r2244, 11;
	shl.b32 	%r1355, %r1353, 6;
	and.b32  	%r1356, %r1355, 1984;
	or.b32  	%r1357, %r1354, %r1356;
	mul.wide.u32 	%rd275, %r1357, 4;
	add.s64 	%rd276, %rd274, %rd275;
	ld.global.f32 	%f881, [%rd276+100];
$L__BB0_180:
	ld.param.u32 	%r2197, [_Z28flashattn_like_4stage_kernelILi64ELi32ELi4EEvPKfS1_S1_Pfi_param_4];
	mov.u32 	%r1359, %tid.x;
	and.b32  	%r1360, %r1359, 31;
	or.b32  	%r1361, %r62, %r1360;
	setp.ge.s32 	%p90, %r1361, %r2197;
	shl.b32 	%r1363, %r1359, 8;
	and.b32  	%r1364, %r1363, 7936;
	or.b32  	%r1365, %r1347, %r1364;
	mov.u32 	%r1366, smem;
	add.s32 	%r1367, %r1366, %r1365;
	st.shared.f32 	[%r1367+32868], %f881;
	mov.f32 	%f882, 0f00000000;
	@%p90 bra 	$L__BB0_182;
	ld.param.u64 	%rd517, [_Z28flashattn_like_4stage_kernelILi64ELi32ELi4EEvPKfS1_S1_Pfi_param_2];
	cvta.to.global.u64 	%rd277, %rd517;
	shl.b32 	%r1369, %r2244, 11;
	shl.b32 	%r1370, %r1359, 6;
	and.b32  	%r1371, %r1370, 1984;
	or.b32  	%r1372, %r1369, %r1371;
	mul.wide.u32 	%rd278, %r1372, 4;
	add.s64 	%rd279, %rd277, %rd278;
	ld.global.f32 	%f882, [%rd279+104];
$L__BB0_182:
	ld.param.u32 	%r2198, [_Z28flashattn_like_4stage_kernelILi64ELi32ELi4EEvPKfS1_S1_Pfi_param_4];
	and.b32  	%r1375, %r1359, 31;
	or.b32  	%r1376, %r62, %r1375;
	setp.ge.s32 	%p91, %r1376, %r2198;
	shl.b32 	%r1377, %r2244, 13;
	shl.b32 	%r1378, %r1359, 8;
	and.b32  	%r1379, %r1378, 7936;
	or.b32  	%r1380, %r1377, %r1379;
	mov.u32 	%r1381, smem;
	add.s32 	%r1382, %r1381, %r1380;
	st.shared.f32 	[%r1382+32872], %f882;
	mov.f32 	%f883, 0f00000000;
	@%p91 bra 	$L__BB0_184;
	ld.param.u64 	%rd518, [_Z28flashattn_like_4stage_kernelILi64ELi32ELi4EEvPKfS1_S1_Pfi_param_2];
	cvta.to.global.u64 	%rd280, %rd518;
	mov.u32 	%r1383, %tid.x;
	shl.b32 	%r1384, %r2244, 11;
	shl.b32 	%r1385, %r1383, 6;
	and.b32  	%r1386, %r1385, 1984;
	or.b32  	%r1387, %r1384, %r1386;
	mul.wide.u32 	%rd281, %r1387, 4;
	add.s64 	%rd282, %rd280, %rd281;
	ld.global.f32 	%f883, [%rd282+108];
$L__BB0_184:
	ld.param.u32 	%r2199, [_Z28flashattn_like_4stage_kernelILi64ELi32ELi4EEvPKfS1_S1_Pfi_param_4];
	mov.u32 	%r1389, %tid.x;
	and.b32  	%r1390, %r1389, 31;
	or.b32  	%r1391, %r62, %r1390;
	setp.ge.s32 	%p92, %r1391, %r2199;
	shl.b32 	%r1393, %r1389, 8;
	and.b32  	%r1394, %r1393, 7936;
	or.b32  	%r1395, %r1377, %r1394;
	mov.u32 	%r1396, smem;
	add.s32 	%r1397, %r1396, %r1395;
	st.shared.f32 	[%r1397+32876], %f883;
	mov.f32 	%f884, 0f00000000;
	@%p92 bra 	$L__BB0_186;
	ld.param.u64 	%rd519, [_Z28flashattn_like_4stage_kernelILi64ELi32ELi4EEvPKfS1_S1_Pfi_param_2];
	cvta.to.global.u64 	%rd283, %rd519;
	shl.b32 	%r1399, %r2244, 11;
	shl.b32 	%r1400, %r1389, 6;
	and.b32  	%r1401, %r1400, 1984;
	or.b32  	%r1402, %r1399, %r1401;
	mul.wide.u32 	%rd284, %r1402, 4;
	add.s64 	%rd285, %rd283, %rd284;
	ld.global.f32 	%f884, [%rd285+112];
$L__BB0_186:
	ld.param.u32 	%r2200, [_Z28flashattn_like_4stage_kernelILi64ELi32ELi4EEvPKfS1_S1_Pfi_param_4];
	and.b32  	%r1405, %r1389, 31;
	or.b32  	%r1406, %r62, %r1405;
	setp.ge.s32 	%p93, %r1406, %r2200;
	shl.b32 	%r1407, %r2244, 13;
	shl.b32 	%r1408, %r1389, 8;
	and.b32  	%r1409, %r1408, 7936;
	or.b32  	%r1410, %r1407, %r1409;
	mov.u32 	%r1411, smem;
	add.s32 	%r1412, %r1411, %r1410;
	st.shared.f32 	[%r1412+32880], %f884;
	mov.f32 	%f885, 0f00000000;
	@%p93 bra 	$L__BB0_188;
	ld.param.u64 	%rd520, [_Z28flashattn_like_4stage_kernelILi64ELi32ELi4EEvPKfS1_S1_Pfi_param_2];
	cvta.to.global.u64 	%rd286, %rd520;
	mov.u32 	%r1413, %tid.x;
	shl.b32 	%r1414, %r2244, 11;
	shl.b32 	%r1415, %r1413, 6;
	and.b32  	%r1416, %r1415, 1984;
	or.b32  	%r1417, %r1414, %r1416;
	mul.wide.u32 	%rd287, %r1417, 4;
	add.s64 	%rd288, %rd286, %rd287;
	ld.global.f32 	%f885, [%rd288+116];
$L__BB0_188:
	ld.param.u32 	%r2201, [_Z28flashattn_like_4stage_kernelILi64ELi32ELi4EEvPKfS1_S1_Pfi_param_4];
	mov.u32 	%r1419, %tid.x;
	and.b32  	%r1420, %r1419, 31;
	or.b32  	%r1421, %r62, %r1420;
	setp.ge.s32 	%p94, %r1421, %r2201;
	shl.b32 	%r1423, %r1419, 8;
	and.b32  	%r1424, %r1423, 7936;
	or.b32  	%r1425, %r1407, %r1424;
	mov.u32 	%r1426, smem;
	add.s32 	%r1427, %r1426, %r1425;
	st.shared.f32 	[%r1427+32884], %f885;
	mov.f32 	%f886, 0f00000000;
	@%p94 bra 	$L__BB0_190;
	ld.param.u64 	%rd521, [_Z28flashattn_like_4stage_kernelILi64ELi32ELi4EEvPKfS1_S1_Pfi_param_2];
	cvta.to.global.u64 	%rd289, %rd521;
	shl.b32 	%r1429, %r2244, 11;
	shl.b32 	%r1430, %r1419, 6;
	and.b32  	%r1431, %r1430, 1984;
	or.b32  	%r1432, %r1429, %r1431;
	mul.wide.u32 	%rd290, %r1432, 4;
	add.s64 	%rd291, %rd289, %rd290;
	ld.global.f32 	%f886, [%rd291+120];
$L__BB0_190:
	ld.param.u32 	%r2202, [_Z28flashattn_like_4stage_kernelILi64ELi32ELi4EEvPKfS1_S1_Pfi_param_4];
	and.b32  	%r1435, %r1419, 31;
	or.b32  	%r1436, %r62, %r1435;
	setp.ge.s32 	%p95, %r1436, %r2202;
	shl.b32 	%r1437, %r2244, 13;
	shl.b32 	%r1438, %r1419, 8;
	and.b32  	%r1439, %r1438, 7936;
	or.b32  	%r1440, %r1437, %r1439;
	mov.u32 	%r1441, smem;
	add.s32 	%r1442, %r1441, %r1440;
	st.shared.f32 	[%r1442+32888], %f886;
	mov.f32 	%f887, 0f00000000;
	@%p95 bra 	$L__BB0_192;
	ld.param.u64 	%rd522, [_Z28flashattn_like_4stage_kernelILi64ELi32ELi4EEvPKfS1_S1_Pfi_param_2];
	cvta.to.global.u64 	%rd292, %rd522;
	mov.u32 	%r1443, %tid.x;
	shl.b32 	%r1444, %r2244, 11;
	shl.b32 	%r1445, %r1443, 6;
	and.b32  	%r1446, %r1445, 1984;
	or.b32  	%r1447, %r1444, %r1446;
	mul.wide.u32 	%rd293, %r1447, 4;
	add.s64 	%rd294, %rd292, %rd293;
	ld.global.f32 	%f887, [%rd294+124];
$L__BB0_192:
	ld.param.u32 	%r2203, [_Z28flashattn_like_4stage_kernelILi64ELi32ELi4EEvPKfS1_S1_Pfi_param_4];
	mov.u32 	%r1449, %tid.x;
	and.b32  	%r1450, %r1449, 31;
	or.b32  	%r1451, %r62, %r1450;
	setp.ge.s32 	%p96, %r1451, %r2203;
	shl.b32 	%r1453, %r1449, 8;
	and.b32  	%r1454, %r1453, 7936;
	or.b32  	%r1455, %r1437, %r1454;
	mov.u32 	%r1456, smem;
	add.s32 	%r1457, %r1456, %r1455;
	st.shared.f32 	[%r1457+32892], %f887;
	mov.f32 	%f888, 0f00000000;
	@%p96 bra 	$L__BB0_194;
	ld.param.u64 	%rd523, [_Z28flashattn_like_4stage_kernelILi64ELi32ELi4EEvPKfS1_S1_Pfi_param_2];
	cvta.to.global.u64 	%rd295, %rd523;
	shl.b32 	%r1459, %r2244, 11;
	shl.b32 	%r1460, %r1449, 6;
	and.b32  	%r1461, %r1460, 1984;
	or.b32  	%r1462, %r1459, %r1461;
	mul.wide.u32 	%rd296, %r1462, 4;
	add.s64 	%rd297, %rd295, %rd296;
	ld.global.f32 	%f888, [%rd297+128];
$L__BB0_194:
	ld.param.u32 	%r2204, [_Z28flashattn_like_4stage_kernelILi64ELi32ELi4EEvPKfS1_S1_Pfi_param_4];
	and.b32  	%r1465, %r1449, 31;
	or.b32  	%r1466, %r62, %r1465;
	setp.ge.s32 	%p97, %r1466, %r2204;
	shl.b32 	%r1467, %r2244, 13;
	shl.b32 	%r1468, %r1449, 8;
	and.b32  	%r1469, %r1468, 7936;
	or.b32  	%r1470, %r1467, %r1469;
	mov.u32 	%r1471, smem;
	add.s32 	%r1472, %r1471, %r1470;
	st.shared.f32 	[%r1472+32896], %f888;
	mov.f32 	%f889, 0f00000000;
	@%p97 bra 	$L__BB0_196;
	ld.param.u64 	%rd524, [_Z28flashattn_like_4stage_kernelILi64ELi32ELi4EEvPKfS1_S1_Pfi_param_2];
	cvta.to.global.u64 	%rd298, %rd524;
	mov.u32 	%r1473, %tid.x;
	shl.b32 	%r1474, %r2244, 11;
	shl.b32 	%r1475, %r1473, 6;
	and.b32  	%r1476, %r1475, 1984;
	or.b32  	%r1477, %r1474, %r1476;
	mul.wide.u32 	%rd299, %r1477, 4;
	add.s64 	%rd300, %rd298, %rd299;
	ld.global.f32 	%f889, [%rd300+132];
$L__BB0_196:
	ld.param.u32 	%r2205, [_Z28flashattn_like_4stage_kernelILi64ELi32ELi4EEvPKfS1_S1_Pfi_param_4];
	mov.u32 	%r1479, %tid.x;
	and.b32  	%r1480, %r1479, 31;
	or.b32  	%r1481, %r62, %r1480;
	setp.ge.s32 	%p98, %r1481, %r2205;
	shl.b32 	%r1483, %r1479, 8;
	and.b32  	%r1484, %r1483, 7936;
	or.b32  	%r1485, %r1467, %r1484;
	mov.u32 	%r1486, smem;
	add.s32 	%r1487, %r1486, %r1485;
	st.shared.f32 	[%r1487+32900], %f889;
	mov.f32 	%f890, 0f00000000;
	@%p98 bra 	$L__BB0_198;
	ld.param.u64 	%rd525, [_Z28flashattn_like_4stage_kernelILi64ELi32ELi4EEvPKfS1_S1_Pfi_param_2];
	cvta.to.global.u64 	%rd301, %rd525;
	shl.b32 	%r1489, %r2244, 11;
	shl.b32 	%r1490, %r1479, 6;
	and.b32  	%r1491, %r1490, 1984;
	or.b32  	%r1492, %r1489, %r1491;
	mul.wide.u32 	%rd302, %r1492, 4;
	add.s64 	%rd303, %rd301, %rd302;
	ld.global.f32 	%f890, [%rd303+136];
$L__BB0_198:
	ld.param.u32 	%r2206, [_Z28flashattn_like_4stage_kernelILi64ELi32ELi4EEvPKfS1_S1_Pfi_param_4];
	and.b32  	%r1495, %r1479, 31;
	or.b32  	%r1496, %r62, %r1495;
	setp.ge.s32 	%p99, %r1496, %r2206;
	shl.b32 	%r1497, %r2244, 13;
	shl.b32 	%r1498, %r1479, 8;
	and.b32  	%r1499, %r1498, 7936;
	or.b32  	%r1500, %r1497, %r1499;
	mov.u32 	%r1501, smem;
	add.s32 	%r1502, %r1501, %r1500;
	st.shared.f32 	[%r1502+32904], %f890;
	mov.f32 	%f891, 0f00000000;
	@%p99 bra 	$L__BB0_200;
	ld.param.u64 	%rd526, [_Z28flashattn_like_4stage_kernelILi64ELi32ELi4EEvPKfS1_S1_Pfi_param_2];
	cvta.to.global.u64 	%rd304, %rd526;
	mov.u32 	%r1503, %tid.x;
	shl.b32 	%r1504, %r2244, 11;
	shl.b32 	%r1505, %r1503, 6;
	and.b32  	%r1506, %r1505, 1984;
	or.b32  	%r1507, %r1504, %r1506;
	mul.wide.u32 	%rd305, %r1507, 4;
	add.s64 	%rd306, %rd304, %rd305;
	ld.global.f32 	%f891, [%rd306+140];
$L__BB0_200:
	ld.param.u32 	%r2207, [_Z28flashattn_like_4stage_kernelILi64ELi32ELi4EEvPKfS1_S1_Pfi_param_4];
	mov.u32 	%r1509, %tid.x;
	and.b32  	%r1510, %r1509, 31;
	or.b32  	%r1511, %r62, %r1510;
	setp.ge.s32 	%p100, %r1511, %r2207;
	shl.b32 	%r1513, %r1509, 8;
	and.b32  	%r1514, %r1513, 7936;
	or.b32  	%r1515, %r1497, %r1514;
	mov.u32 	%r1516, smem;
	add.s32 	%r1517, %r1516, %r1515;
	st.shared.f32 	[%r1517+32908], %f891;
	mov.f32 	%f892, 0f00000000;
	@%p100 bra 	$L__BB0_202;
	ld.param.u64 	%rd527, [_Z28flashattn_like_4stage_kernelILi64ELi32ELi4EEvPKfS1_S1_Pfi_param_2];
	cvta.to.global.u64 	%rd307, %rd527;
	shl.b32 	%r1519, %r2244, 11;
	shl.b32 	%r1520, %r1509, 6;
	and.b32  	%r1521, %r1520, 1984;
	or.b32  	%r1522, %r1519, %r1521;
	mul.wide.u32 	%rd308, %r1522, 4;
	add.s64 	%rd309, %rd307, %rd308;
	ld.global.f32 	%f892, [%rd309+144];
$L__BB0_202:
	ld.param.u32 	%r2208, [_Z28flashattn_like_4stage_kernelILi64ELi32ELi4EEvPKfS1_S1_Pfi_param_4];
	and.b32  	%r1525, %r1509, 31;
	or.b32  	%r1526, %r62, %r1525;
	setp.ge.s32 	%p101, %r1526, %r2208;
	shl.b32 	%r1527, %r2244, 13;
	shl.b32 	%r1528, %r1509, 8;
	and.b32  	%r1529, %r1528, 7936;
	or.b32  	%r1530, %r1527, %r1529;
	mov.u32 	%r1531, smem;
	add.s32 	%r1532, %r1531, %r1530;
	st.shared.f32 	[%r1532+32912], %f892;
	mov.f32 	%f893, 0f00000000;
	@%p101 bra 	$L__BB0_204;
	ld.param.u64 	%rd528, [_Z28flashattn_like_4stage_kernelILi64ELi32ELi4EEvPKfS1_S1_Pfi_param_2];
	cvta.to.global.u64 	%rd310, %rd528;
	mov.u32 	%r1533, %tid.x;
	shl.b32 	%r1534, %r2244, 11;
	shl.b32 	%r1535, %r1533, 6;
	and.b32  	%r1536, %r1535, 1984;
	or.b32  	%r1537, %r1534, %r1536;
	mul.wide.u32 	%rd311, %r1537, 4;
	add.s64 	%rd312, %rd310, %rd311;
	ld.global.f32 	%f893, [%rd312+148];
$L__BB0_204:
	ld.param.u32 	%r2209, [_Z28flashattn_like_4stage_kernelILi64ELi32ELi4EEvPKfS1_S1_Pfi_param_4];
	mov.u32 	%r1539, %tid.x;
	and.b32  	%r1540, %r1539, 31;
	or.b32  	%r1541, %r62, %r1540;
	setp.ge.s32 	%p102, %r1541, %r2209;
	shl.b32 	%r1543, %r1539, 8;
	and.b32  	%r1544, %r1543, 7936;
	or.b32  	%r1545, %r1527, %r1544;
	mov.u32 	%r1546, smem;
	add.s32 	%r1547, %r1546, %r1545;
	st.shared.f32 	[%r1547+32916], %f893;
	mov.f32 	%f894, 0f00000000;
	@%p102 bra 	$L__BB0_206;
	ld.param.u64 	%rd529, [_Z28flashattn_like_4stage_kernelILi64ELi32ELi4EEvPKfS1_S1_Pfi_param_2];
	cvta.to.global.u64 	%rd313, %rd529;
	shl.b32 	%r1549, %r2244, 11;
	shl.b32 	%r1550, %r1539, 6;
	and.b32  	%r1551, %r1550, 1984;
	or.b32  	%r1552, %r1549, %r1551;
	mul.wide.u32 	%rd314, %r1552, 4;
	add.s64 	%rd315, %rd313, %rd314;
	ld.global.f32 	%f894, [%rd315+152];
$L__BB0_206:
	ld.param.u32 	%r2210, [_Z28flashattn_like_4stage_kernelILi64ELi32ELi4EEvPKfS1_S1_Pfi_param_4];
	and.b32  	%r1555, %r1539, 31;
	or.b32  	%r1556, %r62, %r1555;
	setp.ge.s32 	%p103, %r1556, %r2210;
	shl.b32 	%r1557, %r2244, 13;
	shl.b32 	%r1558, %r1539, 8;
	and.b32  	%r1559, %r1558, 7936;
	or.b32  	%r1560, %r1557, %r1559;
	mov.u32 	%r1561, smem;
	add.s32 	%r1562, %r1561, %r1560;
	st.shared.f32 	[%r1562+32920], %f894;
	mov.f32 	%f895, 0f00000000;
	@%p103 bra 	$L__BB0_208;
	ld.param.u64 	%rd530, [_Z28flashattn_like_4stage_kernelILi64ELi32ELi4EEvPKfS1_S1_Pfi_param_2];
	cvta.to.global.u64 	%rd316, %rd530;
	mov.u32 	%r1563, %tid.x;
	shl.b32 	%r1564, %r2244, 11;
	shl.b32 	%r1565, %r1563, 6;
	and.b32  	%r1566, %r1565, 1984;
	or.b32  	%r1567, %r1564, %r1566;
	mul.wide.u32 	%rd317, %r1567, 4;
	add.s64 	%rd318, %rd316, %rd317;
	ld.global.f32 	%f895, [%rd318+156];
$L__BB0_208:
	ld.param.u32 	%r2211, [_Z28flashattn_like_4stage_kernelILi64ELi32ELi4EEvPKfS1_S1_Pfi_param_4];
	mov.u32 	%r1569, %tid.x;
	and.b32  	%r1570, %r1569, 31;
	or.b32  	%r1571, %r62, %r1570;
	setp.ge.s32 	%p104, %r1571, %r2211;
	shl.b32 	%r1573, %r1569, 8;
	and.b32  	%r1574, %r1573, 7936;
	or.b32  	%r1575, %r1557, %r1574;
	mov.u32 	%r1576, smem;
	add.s32 	%r1577, %r1576, %r1575;
	st.shared.f32 	[%r1577+32924], %f895;
	mov.f32 	%f896, 0f00000000;
	@%p104 bra 	$L__BB0_210;
	ld.param.u64 	%rd531, [_Z28flashattn_like_4stage_kernelILi64ELi32ELi4EEvPKfS1_S1_Pfi_param_2];
	cvta.to.global.u64 	%rd319, %rd531;
	shl.b32 	%r1579, %r2244, 11;
	shl.b32 	%r1580, %r1569, 6;
	and.b32  	%r1581, %r1580, 1984;
	or.b32  	%r1582, %r1579, %r1581;
	mul.wide.u32 	%rd320, %r1582, 4;
	add.s64 	%rd321, %rd319, %rd320;
	ld.global.f32 	%f896, [%rd321+160];
$L__BB0_210:
	ld.param.u32 	%r2212, [_Z28flashattn_like_4stage_kernelILi64ELi32ELi4EEvPKfS1_S1_Pfi_param_4];
	and.b32  	%r1585, %r1569, 31;
	or.b32  	%r1586, %r62, %r1585;
	setp.ge.s32 	%p105, %r1586, %r2212;
	shl.b32 	%r1587, %r2244, 13;
	shl.b32 	%r1588, %r1569, 8;
	and.b32  	%r1589, %r1588, 7936;
	or.b32  	%r1590, %r1587, %r1589;
	mov.u32 	%r1591, smem;
	add.s32 	%r1592, %r1591, %r1590;
	st.shared.f32 	[%r1592+32928], %f896;
	mov.f32 	%f897, 0f00000000;
	@%p105 bra 	$L__BB0_212;
	ld.param.u64 	%rd532, [_Z28flashattn_like_4stage_kernelILi64ELi32ELi4EEvPKfS1_S1_Pfi_param_2];
	cvta.to.global.u64 	%rd322, %rd532;
	mov.u32 	%r1593, %tid.x;
	shl.b32 	%r1594, %r2244, 11;
	shl.b32 	%r1595, %r1593, 6;
	and.b32  	%r1596, %r1595, 1984;
	or.b32  	%r1597, %r1594, %r1596;
	mul.wide.u32 	%rd323, %r1597, 4;
	add.s64 	%rd324, %rd322, %rd323;
	ld.global.f32 	%f897, [%rd324+164];
$L__BB0_212:
	ld.param.u32 	%r2213, [_Z28flashattn_like_4stage_kernelILi64ELi32ELi4EEvPKfS1_S1_Pfi_param_4];
	mov.u32 	%r1599, %tid.x;
	and.b32  	%r1600, %r1599, 31;
	or.b32  	%r1601, %r62, %r1600;
	setp.ge.s32 	%p106, %r1601, %r2213;
	shl.b32 	%r1603, %r1599, 8;
	and.b32  	%r1604, %r1603, 7936;
	or.b32  	%r1605, %r1587, %r1604;
	mov.u32 	%r1606, smem;
	add.s32 	%r1607, %r1606, %r1605;
	st.shared.f32 	[%r1607+32932], %f897;
	mov.f32 	%f898, 0f00000000;
	@%p106 bra 	$L__BB0_214;
	ld.param.u64 	%rd533, [_Z28flashattn_like_4stage_kernelILi64ELi32ELi4EEvPKfS1_S1_Pfi_param_2];
	cvta.to.global.u64 	%rd325, %rd533;
	shl.b32 	%r1609, %r2244, 11;
	shl.b32 	%r1610, %r1599, 6;
	and.b32  	%r1611, %r1610, 1984;
	or.b32  	%r1612, %r1609, %r1611;
	mul.wide.u32 	%rd326, %r1612, 4;
	add.s64 	%rd327, %rd325, %rd326;
	ld.global.f32 	%f898, [%rd327+168];
$L__BB0_214:
	ld.param.u32 	%r2214, [_Z28flashattn_like_4stage_kernelILi64ELi32ELi4EEvPKfS1_S1_Pfi_param_4];
	and.b32  	%r1615, %r1599, 31;
	or.b32  	%r1616, %r62, %r1615;
	setp.ge.s32 	%p107, %r1616, %r2214;
	shl.b32 	%r1617, %r2244, 13;
	shl.b32 	%r1618, %r1599, 8;
	and.b32  	%r1619, %r1618, 7936;
	or.b32  	%r1620, %r1617, %r1619;
	mov.u32 	%r1621, smem;
	add.s32 	%r1622, %r1621, %r1620;
	st.shared.f32 	[%r1622+32936], %f898;
	mov.f32 	%f899, 0f00000000;
	@%p107 bra 	$L__BB0_216;
	ld.param.u64 	%rd534, [_Z28flashattn_like_4stage_kernelILi64ELi32ELi4EEvPKfS1_S1_Pfi_param_2];
	cvta.to.global.u64 	%rd328, %rd534;
	mov.u32 	%r1623, %tid.x;
	shl.b32 	%r1624, %r2244, 11;
	shl.b32 	%r1625, %r1623, 6;
	and.b32  	%r1626, %r1625, 1984;
	or.b32  	%r1627, %r1624, %r1626;
	mul.wide.u32 	%rd329, %r1627, 4;
	add.s64 	%rd330, %rd328, %rd329;
	ld.global.f32 	%f899, [%rd330+172];
$L__BB0_216:
	ld.param.u32 	%r2215, [_Z28flashattn_like_4stage_kernelILi64ELi32ELi4EEvPKfS1_S1_Pfi_param_4];
	mov.u32 	%r1629, %tid.x;
	and.b32  	%r1630, %r1629, 31;
	or.b32  	%r1631, %r62, %r1630;
	setp.ge.s32 	%p108, %r1631, %r2215;
	shl.b32 	%r1633, %r1629, 8;
	and.b32  	%r1634, %r1633, 7936;
	or.b32  	%r1635, %r1617, %r1634;
	mov.u32 	%r1636, smem;
	add.s32 	%r1637, %r1636, %r1635;
	st.shared.f32 	[%r1637+32940], %f899;
	mov.f32 	%f900, 0f00000000;
	@%p108 bra 	$L__BB0_218;
	ld.param.u64 	%rd535, [_Z28flashattn_like_4stage_kernelILi64ELi32ELi4EEvPKfS1_S1_Pfi_param_2];
	cvta.to.global.u64 	%rd331, %rd535;
	shl.b32 	%r1639, %r2244, 11;
	shl.b32 	%r1640, %r1629, 6;
	and.b32  	%r1641, %r1640, 1984;
	or.b32  	%r1642, %r1639, %r1641;
	mul.wide.u32 	%rd332, %r1642, 4;
	add.s64 	%rd333, %rd331, %rd332;
	ld.global.f32 	%f900, [%rd333+176];
$L__BB0_218:
	ld.param.u32 	%r2216, [_Z28flashattn_like_4stage_kernelILi64ELi32ELi4EEvPKfS1_S1_Pfi_param_4];
	and.b32  	%r1645, %r1629, 31;
	or.b32  	%r1646, %r62, %r1645;
	setp.ge.s32 	%p109, %r1646, %r2216;
	shl.b32 	%r1647, %r2244, 13;
	shl.b32 	%r1648, %r1629, 8;
	and.b32  	%r1649, %r1648, 7936;
	or.b32  	%r1650, %r1647, %r1649;
	mov.u32 	%r1651, smem;
	add.s32 	%r1652, %r1651, %r1650;
	st.shared.f32 	[%r1652+32944], %f900;
	mov.f32 	%f901, 0f00000000;
	@%p109 bra 	$L__BB0_220;
	ld.param.u64 	%rd536, [_Z28flashattn_like_4stage_kernelILi64ELi32ELi4EEvPKfS1_S1_Pfi_param_2];
	cvta.to.global.u64 	%rd334, %rd536;
	mov.u32 	%r1653, %tid.x;
	shl.b32 	%r1654, %r2244, 11;
	shl.b32 	%r1655, %r1653, 6;
	and.b32  	%r1656, %r1655, 1984;
	or.b32  	%r1657, %r1654, %r1656;
	mul.wide.u32 	%rd335, %r1657, 4;
	add.s64 	%rd336, %rd334, %rd335;
	ld.global.f32 	%f901, [%rd336+180];
$L__BB0_220:
	ld.param.u32 	%r2217, [_Z28flashattn_like_4stage_kernelILi64ELi32ELi4EEvPKfS1_S1_Pfi_param_4];
	mov.u32 	%r1659, %tid.x;
	and.b32  	%r1660, %r1659, 31;
	or.b32  	%r1661, %r62, %r1660;
	setp.ge.s32 	%p110, %r1661, %r2217;
	shl.b32 	%r1663, %r1659, 8;
	and.b32  	%r1664, %r1663, 7936;
	or.b32  	%r1665, %r1647, %r1664;
	mov.u32 	%r1666, smem;
	add.s32 	%r1667, %r1666, %r1665;
	st.shared.f32 	[%r1667+32948], %f901;
	mov.f32 	%f902, 0f00000000;
	@%p110 bra 	$L__BB0_222;
	ld.param.u64 	%rd537, [_Z28flashattn_like_4stage_kernelILi64ELi32ELi4EEvPKfS1_S1_Pfi_param_2];
	cvta.to.global.u64 	%rd337, %rd537;
	shl.b32 	%r1669, %r2244, 11;
	shl.b32 	%r1670, %r1659, 6;
	and.b32  	%r1671, %r1670, 1984;
	or.b32  	%r1672, %r1669, %r1671;
	mul.wide.u32 	%rd338, %r1672, 4;
	add.s64 	%rd339, %rd337, %rd338;
	ld.global.f32 	%f902, [%rd339+184];
$L__BB0_222:
	ld.param.u32 	%r2218, [_Z28flashattn_like_4stage_kernelILi64ELi32ELi4EEvPKfS1_S1_Pfi_param_4];
	and.b32  	%r1675, %r1659, 31;
	or.b32  	%r1676, %r62, %r1675;
	setp.ge.s32 	%p111, %r1676, %r2218;
	shl.b32 	%r1677, %r2244, 13;
	shl.b32 	%r1678, %r1659, 8;
	and.b32  	%r1679, %r1678, 7936;
	or.b32  	%r1680, %r1677, %r1679;
	mov.u32 	%r1681, smem;
	add.s32 	%r1682, %r1681, %r1680;
	st.shared.f32 	[%r1682+32952], %f902;
	mov.f32 	%f903, 0f00000000;
	@%p111 bra 	$L__BB0_224;
	ld.param.u64 	%rd538, [_Z28flashattn_like_4stage_kernelILi64ELi32ELi4EEvPKfS1_S1_Pfi_param_2];
	cvta.to.global.u64 	%rd340, %rd538;
	mov.u32 	%r1683, %tid.x;
	shl.b32 	%r1684, %r2244, 11;
	shl.b32 	%r1685, %r1683, 6;
	and.b32  	%r1686, %r1685, 1984;
	or.b32  	%r1687, %r1684, %r1686;
	mul.wide.u32 	%rd341, %r1687, 4;
	add.s64 	%rd342, %rd340, %rd341;
	ld.global.f32 	%f903, [%rd342+188];
$L__BB0_224:
	ld.param.u32 	%r2219, [_Z28flashattn_like_4stage_kernelILi64ELi32ELi4EEvPKfS1_S1_Pfi_param_4];
	mov.u32 	%r1689, %tid.x;
	and.b32  	%r1690, %r1689, 31;
	or.b32  	%r1691, %r62, %r1690;
	setp.ge.s32 	%p112, %r1691, %r2219;
	shl.b32 	%r1693, %r1689, 8;
	and.b32  	%r1694, %r1693, 7936;
	or.b32  	%r1695, %r1677, %r1694;
	mov.u32 	%r1696, smem;
	add.s32 	%r1697, %r1696, %r1695;
	st.shared.f32 	[%r1697+32956], %f903;
	mov.f32 	%f904, 0f00000000;
	@%p112 bra 	$L__BB0_226;
	ld.param.u64 	%rd539, [_Z28flashattn_like_4stage_kernelILi64ELi32ELi4EEvPKfS1_S1_Pfi_param_2];
	cvta.to.global.u64 	%rd343, %rd539;
	shl.b32 	%r1699, %r2244, 11;
	shl.b32 	%r1700, %r1689, 6;
	and.b32  	%r1701, %r1700, 1984;
	or.b32  	%r1702, %r1699, %r1701;
	mul.wide.u32 	%rd344, %r1702, 4;
	add.s64 	%rd345, %rd343, %rd344;
	ld.global.f32 	%f904, [%rd345+192];
$L__BB0_226:
	ld.param.u32 	%r2220, [_Z28flashattn_like_4stage_kernelILi64ELi32ELi4EEvPKfS1_S1_Pfi_param_4];
	and.b32  	%r1705, %r1689, 31;
	or.b32  	%r1706, %r62, %r1705;
	setp.ge.s32 	%p113, %r1706, %r2220;
	shl.b32 	%r1707, %r2244, 13;
	shl.b32 	%r1708, %r1689, 8;
	and.b32  	%r1709, %r1708, 7936;
	or.b32  	%r1710, %r1707, %r1709;
	mov.u32 	%r1711, smem;
	add.s32 	%r1712, %r1711, %r1710;
	st.shared.f32 	[%r1712+32960], %f904;
	mov.f32 	%f905, 0f00000000;
	@%p113 bra 	$L__BB0_228;
	ld.param.u64 	%rd540, [_Z28flashattn_like_4stage_kernelILi64ELi32ELi4EEvPKfS1_S1_Pfi_param_2];
	cvta.to.global.u64 	%rd346, %rd540;
	mov.u32 	%r1713, %tid.x;
	shl.b32 	%r1714, %r2244, 11;
	shl.b32 	%r1715, %r1713, 6;
	and.b32  	%r1716, %r1715, 1984;
	or.b32  	%r1717, %r1714, %r1716;
	mul.wide.u32 	%rd347, %r1717, 4;
	add.s64 	%rd348, %rd346, %rd347;
	ld.global.f32 	%f905, [%rd348+196];
$L__BB0_228:
	ld.param.u32 	%r2221, [_Z28flashattn_like_4stage_kernelILi64ELi32ELi4EEvPKfS1_S1_Pfi_param_4];
	mov.u32 	%r1719, %tid.x;
	and.b32  	%r1720, %r1719, 31;
	or.b32  	%r1721, %r62, %r1720;
	setp.ge.s32 	%p114, %r1721, %r2221;
	shl.b32 	%r1723, %r1719, 8;
	and.b32  	%r1724, %r1723, 7936;
	or.b32  	%r1725, %r1707, %r1724;
	mov.u32 	%r1726, smem;
	add.s32 	%r1727, %r1726, %r1725;
	st.shared.f32 	[%r1727+32964], %f905;
	mov.f32 	%f906, 0f00000000;
	@%p114 bra 	$L__BB0_230;
	ld.param.u64 	%rd541, [_Z28flashattn_like_4stage_kernelILi64ELi32ELi4EEvPKfS1_S1_Pfi_param_2];
	cvta.to.global.u64 	%rd349, %rd541;
	shl.b32 	%r1729, %r2244, 11;
	shl.b32 	%r1730, %r1719, 6;
	and.b32  	%r1731, %r1730, 1984;
	or.b32  	%r1732, %r1729, %r1731;
	mul.wide.u32 	%rd350, %r1732, 4;
	add.s64 	%rd351, %rd349, %rd350;
	ld.global.f32 	%f906, [%rd351+200];
$L__BB0_230:
	ld.param.u32 	%r2222, [_Z28flashattn_like_4stage_kernelILi64ELi32ELi4EEvPKfS1_S1_Pfi_param_4];
	and.b32  	%r1735, %r1719, 31;
	or.b32  	%r1736, %r62, %r1735;
	setp.ge.s32 	%p115, %r1736, %r2222;
	shl.b32 	%r1737, %r2244, 13;
	shl.b32 	%r1738, %r1719, 8;
	and.b32  	%r1739, %r1738, 7936;
	or.b32  	%r1740, %r1737, %r1739;
	mov.u32 	%r1741, smem;
	add.s32 	%r1742, %r1741, %r1740;
	st.shared.f32 	[%r1742+32968], %f906;
	mov.f32 	%f907, 0f00000000;
	@%p115 bra 	$L__BB0_232;
	ld.param.u64 	%rd542, [_Z28flashattn_like_4stage_kernelILi64ELi32ELi4EEvPKfS1_S1_Pfi_param_2];
	cvta.to.global.u64 	%rd352, %rd542;
	mov.u32 	%r1743, %tid.x;
	shl.b32 	%r1744, %r2244, 11;
	shl.b32 	%r1745, %r1743, 6;
	and.b32  	%r1746, %r1745, 1984;
	or.b32  	%r1747, %r1744, %r1746;
	mul.wide.u32 	%rd353, %r1747, 4;
	add.s64 	%rd354, %rd352, %rd353;
	ld.global.f32 	%f907, [%rd354+204];
$L__BB0_232:
	ld.param.u32 	%r2223, [_Z28flashattn_like_4stage_kernelILi64ELi32ELi4EEvPKfS1_S1_Pfi_param_4];
	mov.u32 	%r1749, %tid.x;
	and.b32  	%r1750, %r1749, 31;
	or.b32  	%r1751, %r62, %r1750;
	setp.ge.s32 	%p116, %r1751, %r2223;
	shl.b32 	%r1753, %r1749, 8;
	and.b32  	%r1754, %r1753, 7936;
	or.b32  	%r1755, %r1737, %r1754;
	mov.u32 	%r1756, smem;
	add.s32 	%r1757, %r1756, %r1755;
	st.shared.f32 	[%r1757+32972], %f907;
	mov.f32 	%f908, 0f00000000;
	@%p116 bra 	$L__BB0_234;
	ld.param.u64 	%rd543, [_Z28flashattn_like_4stage_kernelILi64ELi32ELi4EEvPKfS1_S1_Pfi_param_2];
	cvta.to.global.u64 	%rd355, %rd543;
	shl.b32 	%r1759, %r2244, 11;
	shl.b32 	%r1760, %r1749, 6;
	and.b32  	%r1761, %r1760, 1984;
	or.b32  	%r1762, %r1759, %r1761;
	mul.wide.u32 	%rd356, %r1762, 4;
	add.s64 	%rd357, %rd355, %rd356;
	ld.global.f32 	%f908, [%rd357+208];
$L__BB0_234:
	ld.param.u32 	%r2224, [_Z28flashattn_like_4stage_kernelILi64ELi32ELi4EEvPKfS1_S1_Pfi_param_4];
	and.b32  	%r1765, %r1749, 31;
	or.b32  	%r1766, %r62, %r1765;
	setp.ge.s32 	%p117, %r1766, %r2224;
	shl.b32 	%r1767, %r2244, 13;
	shl.b32 	%r1768, %r1749, 8;
	and.b32  	%r1769, %r1768, 7936;
	or.b32  	%r1770, %r1767, %r1769;
	mov.u32 	%r1771, smem;
	add.s32 	%r1772, %r1771, %r1770;
	st.shared.f32 	[%r1772+32976], %f908;
	mov.f32 	%f909, 0f00000000;
	@%p117 bra 	$L__BB0_236;
	ld.param.u64 	%rd544, [_Z28flashattn_like_4stage_kernelILi64ELi32ELi4EEvPKfS1_S1_Pfi_param_2];
	cvta.to.global.u64 	%rd358, %rd544;
	mov.u32 	%r1773, %tid.x;
	shl.b32 	%r1774, %r2244, 11;
	shl.b32 	%r1775, %r1773, 6;
	and.b32  	%r1776, %r1775, 1984;
	or.b32  	%r1777, %r1774, %r1776;
	mul.wide.u32 	%rd359, %r1777, 4;
	add.s64 	%rd360, %rd358, %rd359;
	ld.global.f32 	%f909, [%rd360+212];
$L__BB0_236:
	ld.param.u32 	%r2225, [_Z28flashattn_like_4stage_kernelILi64ELi32ELi4EEvPKfS1_S1_Pfi_param_4];
	mov.u32 	%r1779, %tid.x;
	and.b32  	%r1780, %r1779, 31;
	or.b32  	%r1781, %r62, %r1780;
	setp.ge.s32 	%p118, %r1781, %r2225;
	shl.b32 	%r1783, %r1779, 8;
	and.b32  	%r1784, %r1783, 7936;
	or.b32  	%r1785, %r1767, %r1784;
	mov.u32 	%r1786, smem;
	add.s32 	%r1787, %r1786, %r1785;
	st.shared.f32 	[%r1787+32980], %f909;
	mov.f32 	%f910, 0f00000000;
	@%p118 bra 	$L__BB0_238;
	ld.param.u64 	%rd545, [_Z28flashattn_like_4stage_kernelILi64ELi32ELi4EEvPKfS1_S1_Pfi_param_2];
	cvta.to.global.u64 	%rd361, %rd545;
	shl.b32 	%r1789, %r2244, 11;
	shl.b32 	%r1790, %r1779, 6;
	and.b32  	%r1791, %r1790, 1984;
	or.b32  	%r1792, %r1789, %r1791;
	mul.wide.u32 	%rd362, %r1792, 4;
	add.s64 	%rd363, %rd361, %rd362;
	ld.global.f32 	%f910, [%rd363+216];
$L__BB0_238:
	ld.param.u32 	%r2226, [_Z28flashattn_like_4stage_kernelILi64ELi32ELi4EEvPKfS1_S1_Pfi_param_4];
	and.b32  	%r1795, %r1779, 31;
	or.b32  	%r1796, %r62, %r1795;
	setp.ge.s32 	%p119, %r1796, %r2226;
	shl.b32 	%r1797, %r2244, 13;
	shl.b32 	%r1798, %r1779, 8;
	and.b32  	%r1799, %r1798, 7936;
	or.b32  	%r1800, %r1797, %r1799;
	mov.u32 	%r1801, smem;
	add.s32 	%r1802, %r1801, %r1800;
	st.shared.f32 	[%r1802+32984], %f910;
	mov.f32 	%f911, 0f00000000;
	@%p119 bra 	$L__BB0_240;
	ld.param.u64 	%rd546, [_Z28flashattn_like_4stage_kernelILi64ELi32ELi4EEvPKfS1_S1_Pfi_param_2];
	cvta.to.global.u64 	%rd364, %rd546;
	mov.u32 	%r1803, %tid.x;
	shl.b32 	%r1804, %r2244, 11;
	shl.b32 	%r1805, %r1803, 6;
	and.b32  	%r1806, %r1805, 1984;
	or.b32  	%r1807, %r1804, %r1806;
	mul.wide.u32 	%rd365, %r1807, 4;
	add.s64 	%rd366, %rd364, %rd365;
	ld.global.f32 	%f911, [%rd366+220];
$L__BB0_240:
	ld.param.u32 	%r2227, [_Z28flashattn_like_4stage_kernelILi64ELi32ELi4EEvPKfS1_S1_Pfi_param_4];
	mov.u32 	%r1809, %tid.x;
	and.b32  	%r1810, %r1809, 31;
	or.b32  	%r1811, %r62, %r1810;
	setp.ge.s32 	%p120, %r1811, %r2227;
	shl.b32 	%r1813, %r1809, 8;
	and.b32  	%r1814, %r1813, 7936;
	or.b32  	%r1815, %r1797, %r1814;
	mov.u32 	%r1816, smem;
	add.s32 	%r1817, %r1816, %r1815;
	st.shared.f32 	[%r1817+32988], %f911;
	mov.f32 	%f912, 0f00000000;
	@%p120 bra 	$L__BB0_242;
	ld.param.u64 	%rd547, [_Z28flashattn_like_4stage_kernelILi64ELi32ELi4EEvPKfS1_S1_Pfi_param_2];
	cvta.to.global.u64 	%rd367, %rd547;
	shl.b32 	%r1819, %r2244, 11;
	shl.b32 	%r1820, %r1809, 6;
	and.b32  	%r1821, %r1820, 1984;
	or.b32  	%r1822, %r1819, %r1821;
	mul.wide.u32 	%rd368, %r1822, 4;
	add.s64 	%rd369, %rd367, %rd368;
	ld.global.f32 	%f912, [%rd369+224];
$L__BB0_242:
	ld.param.u32 	%r2228, [_Z28flashattn_like_4stage_kernelILi64ELi32ELi4EEvPKfS1_S1_Pfi_param_4];
	and.b32  	%r1825, %r1809, 31;
	or.b32  	%r1826, %r62, %r1825;
	setp.ge.s32 	%p121, %r1826, %r2228;
	shl.b32 	%r1827, %r2244, 13;
	shl.b32 	%r1828, %r1809, 8;
	and.b32  	%r1829, %r1828, 7936;
	or.b32  	%r1830, %r1827, %r1829;
	mov.u32 	%r1831, smem;
	add.s32 	%r1832, %r1831, %r1830;
	st.shared.f32 	[%r1832+32992], %f912;
	mov.f32 	%f913, 0f00000000;
	@%p121 bra 	$L__BB0_244;
	ld.param.u64 	%rd548, [_Z28flashattn_like_4stage_kernelILi64ELi32ELi4EEvPKfS1_S1_Pfi_param_2];
	cvta.to.global.u64 	%rd370, %rd548;
	mov.u32 	%r1833, %tid.x;
	shl.b32 	%r1834, %r2244, 11;
	shl.b32 	%r1835, %r1833, 6;
	and.b32  	%r1836, %r1835, 1984;
	or.b32  	%r1837, %r1834, %r1836;
	mul.wide.u32 	%rd371, %r1837, 4;
	add.s64 	%rd372, %rd370, %rd371;
	ld.global.f32 	%f913, [%rd372+228];
$L__BB0_244:
	ld.param.u32 	%r2229, [_Z28flashattn_like_4stage_kernelILi64ELi32ELi4EEvPKfS1_S1_Pfi_param_4];
	mov.u32 	%r1839, %tid.x;
	and.b32  	%r1840, %r1839, 31;
	or.b32  	%r1841, %r62, %r1840;
	setp.ge.s32 	%p122, %r1841, %r2229;
	shl.b32 	%r1843, %r1839, 8;
	and.b32  	%r1844, %r1843, 7936;
	or.b32  	%r1845, %r1827, %r1844;
	mov.u32 	%r1846, smem;
	add.s32 	%r1847, %r1846, %r1845;
	st.shared.f32 	[%r1847+32996], %f913;
	mov.f32 	%f914, 0f00000000;
	@%p122 bra 	$L__BB0_246;
	ld.param.u64 	%rd549, [_Z28flashattn_like_4stage_kernelILi64ELi32ELi4EEvPKfS1_S1_Pfi_param_2];
	cvta.to.global.u64 	%rd373, %rd549;
	shl.b32 	%r1849, %r2244, 11;
	shl.b32 	%r1850, %r1839, 6;
	and.b32  	%r1851, %r1850, 1984;
	or.b32  	%r1852, %r1849, %r1851;
	mul.wide.u32 	%rd374, %r1852, 4;
	add.s64 	%rd375, %rd373, %rd374;
	ld.global.f32 	%f914, [%rd375+232];
$L__BB0_246:
	ld.param.u32 	%r2230, [_Z28flashattn_like_4stage_kernelILi64ELi32ELi4EEvPKfS1_S1_Pfi_param_4];
	and.b32  	%r1855, %r1839, 31;
	or.b32  	%r1856, %r62, %r1855;
	setp.ge.s32 	%p123, %r1856, %r2230;
	shl.b32 	%r1857, %r2244, 13;
	shl.b32 	%r1858, %r1839, 8;
	and.b32  	%r1859, %r1858, 7936;
	or.b32  	%r1860, %r1857, %r1859;
	mov.u32 	%r1861, smem;
	add.s32 	%r1862, %r1861, %r1860;
	st.shared.f32 	[%r1862+33000], %f914;
	mov.f32 	%f915, 0f00000000;
	@%p123 bra 	$L__BB0_248;
	ld.param.u64 	%rd550, [_Z28flashattn_like_4stage_kernelILi64ELi32ELi4EEvPKfS1_S1_Pfi_param_2];
	cvta.to.global.u64 	%rd376, %rd550;
	mov.u32 	%r1863, %tid.x;
	shl.b32 	%r1864, %r2244, 11;
	shl.b32 	%r1865, %r1863, 6;
	and.b32  	%r1866, %r1865, 1984;
	or.b32  	%r1867, %r1864, %r1866;
	mul.wide.u32 	%rd377, %r1867, 4;
	add.s64 	%rd378, %rd376, %rd377;
	ld.global.f32 	%f915, [%rd378+236];
$L__BB0_248:
	ld.param.u32 	%r2231, [_Z28flashattn_like_4stage_kernelILi64ELi32ELi4EEvPKfS1_S1_Pfi_param_4];
	mov.u32 	%r1869, %tid.x;
	and.b32  	%r1870, %r1869, 31;
	or.b32  	%r1871, %r62, %r1870;
	setp.ge.s32 	%p124, %r1871, %r2231;
	shl.b32 	%r1873, %r1869, 8;
	and.b32  	%r1874, %r1873, 7936;
	or.b32  	%r1875, %r1857, %r1874;
	mov.u32 	%r1876, smem;
	add.s32 	%r1877, %r1876, %r1875;
	st.shared.f32 	[%r1877+33004], %f915;
	mov.f32 	%f916, 0f00000000;
	@%p124 bra 	$L__BB0_250;
	ld.param.u64 	%rd551, [_Z28flashattn_like_4stage_kernelILi64ELi32ELi4EEvPKfS1_S1_Pfi_param_2];
	cvta.to.global.u64 	%rd379, %rd551;
	shl.b32 	%r1879, %r2244, 11;
	shl.b32 	%r1880, %r1869, 6;
	and.b32  	%r1881, %r1880, 1984;
	or.b32  	%r1882, %r1879, %r1881;
	mul.wide.u32 	%rd380, %r1882, 4;
	add.s64 	%rd381, %rd379, %rd380;
	ld.global.f32 	%f916, [%rd381+240];
$L__BB0_250:
	ld.param.u32 	%r2232, [_Z28flashattn_like_4stage_kernelILi64ELi32ELi4EEvPKfS1_S1_Pfi_param_4];
	and.b32  	%r1885, %r1869, 31;
	or.b32  	%r1886, %r62, %r1885;
	setp.ge.s32 	%p125, %r1886, %r2232;
	shl.b32 	%r1887, %r2244, 13;
	shl.b32 	%r1888, %r1869, 8;
	and.b32  	%r1889, %r1888, 7936;
	or.b32  	%r1890, %r1887, %r1889;
	mov.u32 	%r1891, smem;
	add.s32 	%r1892, %r1891, %r1890;
	st.shared.f32 	[%r1892+33008], %f916;
	mov.f32 	%f917, 0f00000000;
	@%p125 bra 	$L__BB0_252;
	ld.param.u64 	%rd552, [_Z28flashattn_like_4stage_kernelILi64ELi32ELi4EEvPKfS1_S1_Pfi_param_2];
	cvta.to.global.u64 	%rd382, %rd552;
	mov.u32 	%r1893, %tid.x;
	shl.b32 	%r1894, %r2244, 11;
	shl.b32 	%r1895, %r1893, 6;
	and.b32  	%r1896, %r1895, 1984;
	or.b32  	%r1897, %r1894, %r1896;
	mul.wide.u32 	%rd383, %r1897, 4;
	add.s64 	%rd384, %rd382, %rd383;
	ld.global.f32 	%f917, [%rd384+244];
$L__BB0_252:
	ld.param.u32 	%r2233, [_Z28flashattn_like_4stage_kernelILi64ELi32ELi4EEvPKfS1_S1_Pfi_param_4];
	mov.u32 	%r1899, %tid.x;
	and.b32  	%r1900, %r1899, 31;
	or.b32  	%r1901, %r62, %r1900;
	setp.ge.s32 	%p126, %r1901, %r2233;
	shl.b32 	%r1903, %r1899, 8;
	and.b32  	%r1904, %r1903, 7936;
	or.b32  	%r1905, %r1887, %r1904;
	mov.u32 	%r1906, smem;
	add.s32 	%r1907, %r1906, %r1905;
	st.shared.f32 	[%r1907+33012], %f917;
	mov.f32 	%f918, 0f00000000;
	@%p126 bra 	$L__BB0_254;
	ld.param.u64 	%rd553, [_Z28flashattn_like_4stage_kernelILi64ELi32ELi4EEvPKfS1_S1_Pfi_param_2];
	cvta.to.global.u64 	%rd385, %rd553;
	shl.b32 	%r1909, %r2244, 11;
	shl.b32 	%r1910, %r1899, 6;
	and.b32  	%r1911, %r1910, 1984;
	or.b32  	%r1912, %r1909, %r1911;
	mul.wide.u32 	%rd386, %r1912, 4;
	add.s64 	%rd387, %rd385, %rd386;
	ld.global.f32 	%f918, [%rd387+248];
$L__BB0_254:
	ld.param.u32 	%r2234, [_Z28flashattn_like_4stage_kernelILi64ELi32ELi4EEvPKfS1_S1_Pfi_param_4];
	and.b32  	%r1915, %r1899, 31;
	or.b32  	%r1916, %r62, %r1915;
	setp.ge.s32 	%p127, %r1916, %r2234;
	shl.b32 	%r1917, %r2244, 13;
	shl.b32 	%r1918, %r1899, 8;
	and.b32  	%r1919, %r1918, 7936;
	or.b32  	%r1920, %r1917, %r1919;
	mov.u32 	%r1921, smem;
	add.s32 	%r5, %r1921, %r1920;
	st.shared.f32 	[%r5+33016], %f918;
	mov.f32 	%f919, 0f00000000;
	@%p127 bra 	$L__BB0_256;
	ld.param.u64 	%rd554, [_Z28flashattn_like_4stage_kernelILi64ELi32ELi4EEvPKfS1_S1_Pfi_param_2];
	cvta.to.global.u64 	%rd388, %rd554;
	shl.b32 	%r1923, %r2244, 11;
	shl.b32 	%r1924, %r1899, 6;
	and.b32  	%r1925, %r1924, 1984;
	or.b32  	%r1926, %r1923, %r1925;
	mul.wide.u32 	%rd389, %r1926, 4;
	add.s64 	%rd390, %rd388, %rd389;
	ld.global.f32 	%f919, [%rd390+252];
$L__BB0_256:
	st.shared.f32 	[%r5+33020], %f919;
	add.s32 	%r2244, %r2244, 1;
	setp.ne.s32 	%p128, %r2244, %r1;
	@%p128 bra 	$L__BB0_2;
	ld.param.u32 	%r2235, [_Z28flashattn_like_4stage_kernelILi64ELi32ELi4EEvPKfS1_S1_Pfi_param_4];
	bar.sync 	0;
	setp.eq.s32 	%p129, %r2235, 0;
	@%p129 bra 	$L__BB0_291;
	ld.param.u32 	%r2236, [_Z28flashattn_like_4stage_kernelILi64ELi32ELi4EEvPKfS1_S1_Pfi_param_4];
	add.s32 	%r1928, %r2236, 31;
	shr.u32 	%r1929, %r1928, 5;
	max.u32 	%r7, %r1929, 1;
	mov.b32 	%r2245, 0;
	mov.f32 	%f921, 0f00000000;
	mov.f32 	%f920, 0fFF800000;
	and.b32  	%r1932, %r1899, 31;
	shl.b32 	%r1935, %r1899, 8;
	and.b32  	%r1936, %r1935, 7936;
	mov.u32 	%r1940, smem;
	add.s64 	%rd2, %rd1, 8;
$L__BB0_259:
	ld.param.u32 	%r2237, [_Z28flashattn_like_4stage_kernelILi64ELi32ELi4EEvPKfS1_S1_Pfi_param_4];
	shl.b32 	%r1930, %r2245, 5;
	or.b32  	%r1933, %r1930, %r1932;
	// begin inline asm
	cp.async.wait_group 0;

	// end inline asm
	bar.sync 	0;
	setp.ge.s32 	%p130, %r1933, %r2237;
	mov.f32 	%f922, 0fFF800000;
	@%p130 bra 	$L__BB0_261;
	shl.b32 	%r1937, %r2245, 13;
	and.b32  	%r1938, %r1937, 24576;
	or.b32  	%r1939, %r1938, %r1936;
	add.s32 	%r1941, %r1940, %r1939;
	ld.shared.v4.f32 	{%f484, %f485, %f486, %f487}, [%r1941];
	fma.rn.f32 	%f488, %f484, %f1, 0f00000000;
	fma.rn.f32 	%f489, %f485, %f2, %f488;
	fma.rn.f32 	%f490, %f486, %f3, %f489;
	fma.rn.f32 	%f491, %f487, %f4, %f490;
	ld.shared.v4.f32 	{%f492, %f493, %f494, %f495}, [%r1941+16];
	fma.rn.f32 	%f496, %f492, %f5, %f491;
	fma.rn.f32 	%f497, %f493, %f6, %f496;
	fma.rn.f32 	%f498, %f494, %f7, %f497;
	fma.rn.f32 	%f499, %f495, %f8, %f498;
	ld.shared.v4.f32 	{%f500, %f501, %f502, %f503}, [%r1941+32];
	fma.rn.f32 	%f504, %f500, %f9, %f499;
	fma.rn.f32 	%f505, %f501, %f10, %f504;
	fma.rn.f32 	%f506, %f502, %f11, %f505;
	fma.rn.f32 	%f507, %f503, %f12, %f506;
	ld.shared.v4.f32 	{%f508, %f509, %f510, %f511}, [%r1941+48];
	fma.rn.f32 	%f512, %f508, %f13, %f507;
	fma.rn.f32 	%f513, %f509, %f14, %f512;
	fma.rn.f32 	%f514, %f510, %f15, %f513;
	fma.rn.f32 	%f515, %f511, %f16, %f514;
	ld.shared.v4.f32 	{%f516, %f517, %f518, %f519}, [%r1941+64];
	fma.rn.f32 	%f520, %f516, %f17, %f515;
	fma.rn.f32 	%f521, %f517, %f18, %f520;
	fma.rn.f32 	%f522, %f518, %f19, %f521;
	fma.rn.f32 	%f523, %f519, %f20, %f522;
	ld.shared.v4.f32 	{%f524, %f525, %f526, %f527}, [%r1941+80];
	fma.rn.f32 	%f528, %f524, %f21, %f523;
	fma.rn.f32 	%f529, %f525, %f22, %f528;
	fma.rn.f32 	%f530, %f526, %f23, %f529;
	fma.rn.f32 	%f531, %f527, %f24, %f530;
	ld.shared.v4.f32 	{%f532, %f533, %f534, %f535}, [%r1941+96];
	fma.rn.f32 	%f536, %f532, %f25, %f531;
	fma.rn.f32 	%f537, %f533, %f26, %f536;
	fma.rn.f32 	%f538, %f534, %f27, %f537;
	fma.rn.f32 	%f539, %f535, %f28, %f538;
	ld.shared.v4.f32 	{%f540, %f541, %f542, %f543}, [%r1941+112];
	fma.rn.f32 	%f544, %f540, %f29, %f539;
	fma.rn.f32 	%f545, %f541, %f30, %f544;
	fma.rn.f32 	%f546, %f542, %f31, %f545;
	fma.rn.f32 	%f547, %f543, %f32, %f546;
	ld.shared.v4.f32 	{%f548, %f549, %f550, %f551}, [%r1941+128];
	fma.rn.f32 	%f552, %f548, %f33, %f547;
	fma.rn.f32 	%f553, %f549, %f34, %f552;
	fma.rn.f32 	%f554, %f550, %f35, %f553;
	fma.rn.f32 	%f555, %f551, %f36, %f554;
	ld.shared.v4.f32 	{%f556, %f557, %f558, %f559}, [%r1941+144];
	fma.rn.f32 	%f560, %f556, %f37, %f555;
	fma.rn.f32 	%f561, %f557, %f38, %f560;
	fma.rn.f32 	%f562, %f558, %f39, %f561;
	fma.rn.f32 	%f563, %f559, %f40, %f562;
	ld.shared.v4.f32 	{%f564, %f565, %f566, %f567}, [%r1941+160];
	fma.rn.f32 	%f568, %f564, %f41, %f563;
	fma.rn.f32 	%f569, %f565, %f42, %f568;
	fma.rn.f32 	%f570, %f566, %f43, %f569;
	fma.rn.f32 	%f571, %f567, %f44, %f570;
	ld.shared.v4.f32 	{%f572, %f573, %f574, %f575}, [%r1941+176];
	fma.rn.f32 	%f576, %f572, %f45, %f571;
	fma.rn.f32 	%f577, %f573, %f46, %f576;
	fma.rn.f32 	%f578, %f574, %f47, %f577;
	fma.rn.f32 	%f579, %f575, %f48, %f578;
	ld.shared.v4.f32 	{%f580, %f581, %f582, %f583}, [%r1941+192];
	fma.rn.f32 	%f584, %f580, %f49, %f579;
	fma.rn.f32 	%f585, %f581, %f50, %f584;
	fma.rn.f32 	%f586, %f582, %f51, %f585;
	fma.rn.f32 	%f587, %f583, %f52, %f586;
	ld.shared.v4.f32 	{%f588, %f589, %f590, %f591}, [%r1941+208];
	fma.rn.f32 	%f592, %f588, %f53, %f587;
	fma.rn.f32 	%f593, %f589, %f54, %f592;
	fma.rn.f32 	%f594, %f590, %f55, %f593;
	fma.rn.f32 	%f595, %f591, %f56, %f594;
	ld.shared.v4.f32 	{%f596, %f597, %f598, %f599}, [%r1941+224];
	fma.rn.f32 	%f600, %f596, %f57, %f595;
	fma.rn.f32 	%f601, %f597, %f58, %f600;
	fma.rn.f32 	%f602, %f598, %f59, %f601;
	fma.rn.f32 	%f603, %f599, %f60, %f602;
	ld.shared.v4.f32 	{%f604, %f605, %f606, %f607}, [%r1941+240];
	fma.rn.f32 	%f608, %f604, %f61, %f603;
	fma.rn.f32 	%f609, %f605, %f62, %f608;
	fma.rn.f32 	%f610, %f606, %f63, %f609;
	fma.rn.f32 	%f611, %f607, %f64, %f610;
	mul.f32 	%f922, %f611, 0f3E000000;
$L__BB0_261:
	ld.param.u32 	%r2238, [_Z28flashattn_like_4stage_kernelILi64ELi32ELi4EEvPKfS1_S1_Pfi_param_4];
	shl.b32 	%r1942, %r2245, 5;
	or.b32  	%r1945, %r1942, %r1932;
	setp.ge.s32 	%p131, %r1945, %r2238;
	mov.b32 	%r1946, %f922;
	shfl.sync.bfly.b32	%r1947|%p132, %r1946, 16, 31, -1;
	mov.b32 	%f613, %r1947;
	max.f32 	%f614, %f922, %f613;
	mov.b32 	%r1948, %f614;
	shfl.sync.bfly.b32	%r1949|%p133, %r1948, 8, 31, -1;
	mov.b32 	%f615, %r1949;
	max.f32 	%f616, %f614, %f615;
	mov.b32 	%r1950, %f616;
	shfl.sync.bfly.b32	%r1951|%p134, %r1950, 4, 31, -1;
	mov.b32 	%f617, %r1951;
	max.f32 	%f618, %f616, %f617;
	mov.b32 	%r1952, %f618;
	shfl.sync.bfly.b32	%r1953|%p135, %r1952, 2, 31, -1;
	mov.b32 	%f619, %r1953;
	max.f32 	%f620, %f618, %f619;
	mov.b32 	%r1954, %f620;
	shfl.sync.bfly.b32	%r1955|%p136, %r1954, 1, 31, -1;
	mov.b32 	%f621, %r1955;
	max.f32 	%f321, %f620, %f621;
	mov.f32 	%f923, 0f00000000;
	@%p131 bra 	$L__BB0_263;
	sub.f32 	%f622, %f922, %f321;
	fma.rn.f32 	%f623, %f622, 0f3BBB989D, 0f3F000000;
	cvt.sat.f32.f32 	%f624, %f623;
	mov.f32 	%f625, 0f4B400001;
	mov.f32 	%f626, 0f437C0000;
	fma.rm.f32 	%f627, %f624, %f626, %f625;
	add.f32 	%f628, %f627, 0fCB40007F;
	neg.f32 	%f629, %f628;
	fma.rn.f32 	%f630, %f622, 0f3FB8AA3B, %f629;
	fma.rn.f32 	%f631, %f622, 0f32A57060, %f630;
	mov.b32 	%r1956, %f627;
	shl.b32 	%r1957, %r1956, 23;
	mov.b32 	%f632, %r1957;
	ex2.approx.ftz.f32 	%f633, %f631;
	mul.f32 	%f923, %f633, %f632;
$L__BB0_263:
	setp.ne.s32 	%p137, %r1932, 0;
	mov.b32 	%r1961, %f923;
	shfl.sync.bfly.b32	%r1962|%p138, %r1961, 16, 31, -1;
	mov.b32 	%f635, %r1962;
	add.f32 	%f636, %f923, %f635;
	mov.b32 	%r1963, %f636;
	shfl.sync.bfly.b32	%r1964|%p139, %r1963, 8, 31, -1;
	mov.b32 	%f637, %r1964;
	add.f32 	%f638, %f636, %f637;
	mov.b32 	%r1965, %f638;
	shfl.sync.bfly.b32	%r1966|%p140, %r1965, 4, 31, -1;
	mov.b32 	%f639, %r1966;
	add.f32 	%f640, %f638, %f639;
	mov.b32 	%r1967, %f640;
	shfl.sync.bfly.b32	%r1968|%p141, %r1967, 2, 31, -1;
	mov.b32 	%f641, %r1968;
	add.f32 	%f642, %f640, %f641;
	mov.b32 	%r1969, %f642;
	shfl.sync.bfly.b32	%r1970|%p142, %r1969, 1, 31, -1;
	mov.b32 	%f643, %r1970;
	add.f32 	%f324, %f642, %f643;
	mov.b32 	%r2246, 0;
	mov.f32 	%f925, 0f00000000;
	mov.f32 	%f926, %f925;
	mov.f32 	%f927, %f925;
	@%p137 bra 	$L__BB0_270;
	setp.neu.f32 	%p143, %f920, 0fFF800000;
	setp.neu.f32 	%p144, %f921, 0f00000000;
	or.pred  	%p145, %p143, %p144;
	@%p145 bra 	$L__BB0_266;
	setp.gt.f32 	%p148, %f324, 0f00000000;
	rcp.rn.f32 	%f671, %f324;
	selp.f32 	%f927, %f671, 0f00000000, %p148;
	mov.f32 	%f925, %f321;
	mov.f32 	%f926, %f324;
	bra.uni 	$L__BB0_270;
$L__BB0_266:
	setp.eq.f32 	%p146, %f920, 0fFF800000;
	max.f32 	%f925, %f920, %f321;
	mov.f32 	%f924, 0f00000000;
	@%p146 bra 	$L__BB0_268;
	sub.f32 	%f645, %f920, %f925;
	fma.rn.f32 	%f646, %f645, 0f3BBB989D, 0f3F000000;
	cvt.sat.f32.f32 	%f647, %f646;
	mov.f32 	%f648, 0f4B400001;
	mov.f32 	%f649, 0f437C0000;
	fma.rm.f32 	%f650, %f647, %f649, %f648;
	add.f32 	%f651, %f650, 0fCB40007F;
	neg.f32 	%f652, %f651;
	fma.rn.f32 	%f653, %f645, 0f3FB8AA3B, %f652;
	fma.rn.f32 	%f654, %f645, 0f32A57060, %f653;
	mov.b32 	%r1971, %f650;
	shl.b32 	%r1972, %r1971, 23;
	mov.b32 	%f655, %r1972;
	ex2.approx.ftz.f32 	%f656, %f654;
	mul.f32 	%f924, %f656, %f655;
$L__BB0_268:
	sub.f32 	%f658, %f321, %f925;
	fma.rn.f32 	%f659, %f658, 0f3BBB989D, 0f3F000000;
	cvt.sat.f32.f32 	%f660, %f659;
	mov.f32 	%f661, 0f4B400001;
	mov.f32 	%f662, 0f437C0000;
	fma.rm.f32 	%f663, %f660, %f662, %f661;
	add.f32 	%f664, %f663, 0fCB40007F;
	neg.f32 	%f665, %f664;
	fma.rn.f32 	%f666, %f658, 0f3FB8AA3B, %f665;
	fma.rn.f32 	%f667, %f658, 0f32A57060, %f666;
	mov.b32 	%r1974, %f663;
	shl.b32 	%r1975, %r1974, 23;
	mov.b32 	%f668, %r1975;
	ex2.approx.ftz.f32 	%f669, %f667;
	mul.f32 	%f329, %f669, %f668;
	mul.f32 	%f330, %f921, %f924;
	fma.rn.f32 	%f926, %f324, %f329, %f330;
	setp.leu.f32 	%p147, %f926, 0f00000000;
	mov.f32 	%f927, 0f00000000;
	@%p147 bra 	$L__BB0_270;
	div.rn.f32 	%f670, %f330, %f926;
	div.rn.f32 	%f927, %f329, %f926;
	mov.b32 	%r2246, %f670;
$L__BB0_270:
	mov.b32 	%r1978, %f925;
	shfl.sync.idx.b32	%r11|%p149, %r1978, 0, 31, -1;
	mov.b32 	%r1979, %f926;
	shfl.sync.idx.b32	%r12|%p150, %r1979, 0, 31, -1;
	shfl.sync.idx.b32	%r1980|%p151, %r2246, 0, 31, -1;
	mov.b32 	%f336, %r1980;
	mov.b32 	%r1981, %f927;
	shfl.sync.idx.b32	%r1982|%p152, %r1981, 0, 31, -1;
	mov.b32 	%f337, %r1982;
	shl.b32 	%r1983, %r2245, 13;
	and.b32  	%r1984, %r1983, 24576;
	mov.u32 	%r1985, %tid.x;
	shl.b32 	%r1986, %r1985, 8;
	and.b32  	%r1987, %r1986, 7936;
	mov.u32 	%r1988, smem;
	add.s32 	%r1989, %r1987, %r1988;
	add.s32 	%r1990, %r1989, %r1984;
	add.s32 	%r2247, %r1990, 32780;
	mov.b32 	%r2248, 32768;
	mov.u64 	%rd557, %rd2;
$L__BB0_271:
	ld.param.u32 	%r2239, [_Z28flashattn_like_4stage_kernelILi64ELi32ELi4EEvPKfS1_S1_Pfi_param_4];
	shl.b32 	%r1991, %r2245, 5;
	mov.u32 	%r1992, %tid.x;
	and.b32  	%r1993, %r1992, 31;
	or.b32  	%r1994, %r1991, %r1993;
	setp.ge.s32 	%p153, %r1994, %r2239;
	mov.f32 	%f928, 0f00000000;
	@%p153 bra 	$L__BB0_273;
	ld.shared.f32 	%f673, [%r2247+-12];
	mul.f32 	%f928, %f923, %f673;
$L__BB0_273:
	mov.u32 	%r1995, %tid.x;
	and.b32  	%r1996, %r1995, 31;
	setp.ne.s32 	%p154, %r1996, 0;
	mov.b32 	%r1997, %f928;
	shfl.sync.bfly.b32	%r1998|%p155, %r1997, 16, 31, -1;
	mov.b32 	%f674, %r1998;
	add.f32 	%f675, %f928, %f674;
	mov.b32 	%r1999, %f675;
	shfl.sync.bfly.b32	%r2000|%p156, %r1999, 8, 31, -1;
	mov.b32 	%f676, %r2000;
	add.f32 	%f677, %f675, %f676;
	mov.b32 	%r2001, %f677;
	shfl.sync.bfly.b32	%r2002|%p157, %r2001, 4, 31, -1;
	mov.b32 	%f678, %r2002;
	add.f32 	%f679, %f677, %f678;
	mov.b32 	%r2003, %f679;
	shfl.sync.bfly.b32	%r2004|%p158, %r2003, 2, 31, -1;
	mov.b32 	%f680, %r2004;
	add.f32 	%f681, %f679, %f680;
	mov.b32 	%r2005, %f681;
	shfl.sync.bfly.b32	%r2006|%p159, %r2005, 1, 31, -1;
	mov.b32 	%f682, %r2006;
	add.f32 	%f340, %f681, %f682;
	@%p154 bra 	$L__BB0_275;
	ld.local.f32 	%f683, [%rd557+-8];
	mul.f32 	%f684, %f683, %f336;
	fma.rn.f32 	%f685, %f340, %f337, %f684;
	st.local.f32 	[%rd557+-8], %f685;
$L__BB0_275:
	ld.param.u32 	%r2240, [_Z28flashattn_like_4stage_kernelILi64ELi32ELi4EEvPKfS1_S1_Pfi_param_4];
	shl.b32 	%r2007, %r2245, 5;
	mov.u32 	%r2008, %tid.x;
	and.b32  	%r2009, %r2008, 31;
	or.b32  	%r2010, %r2007, %r2009;
	setp.ge.s32 	%p160, %r2010, %r2240;
	mov.f32 	%f929, 0f00000000;
	@%p160 bra 	$L__BB0_277;
	ld.shared.f32 	%f687, [%r2247+-8];
	mul.f32 	%f929, %f923, %f687;
$L__BB0_277:
	mov.u32 	%r2011, %tid.x;
	and.b32  	%r2012, %r2011, 31;
	setp.ne.s32 	%p161, %r2012, 0;
	mov.b32 	%r2013, %f929;
	shfl.sync.bfly.b32	%r2014|%p162, %r2013, 16, 31, -1;
	mov.b32 	%f688, %r2014;
	add.f32 	%f689, %f929, %f688;
	mov.b32 	%r2015, %f689;
	shfl.sync.bfly.b32	%r2016|%p163, %r2015, 8, 31, -1;
	mov.b32 	%f690, %r2016;
	add.f32 	%f691, %f689, %f690;
	mov.b32 	%r2017, %f691;
	shfl.sync.bfly.b32	%r2018|%p164, %r2017, 4, 31, -1;
	mov.b32 	%f692, %r2018;
	add.f32 	%f693, %f691, %f692;
	mov.b32 	%r2019, %f693;
	shfl.sync.bfly.b32	%r2020|%p165, %r2019, 2, 31, -1;
	mov.b32 	%f694, %r2020;
	add.f32 	%f695, %f693, %f694;
	mov.b32 	%r2021, %f695;
	shfl.sync.bfly.b32	%r2022|%p166, %r2021, 1, 31, -1;
	mov.b32 	%f696, %r2022;
	add.f32 	%f343, %f695, %f696;
	@%p161 bra 	$L__BB0_279;
	ld.local.f32 	%f697, [%rd557+-4];
	mul.f32 	%f698, %f697, %f336;
	fma.rn.f32 	%f699, %f343, %f337, %f698;
	st.local.f32 	[%rd557+-4], %f699;
$L__BB0_279:
	ld.param.u32 	%r2241, [_Z28flashattn_like_4stage_kernelILi64ELi32ELi4EEvPKfS1_S1_Pfi_param_4];
	shl.b32 	%r2023, %r2245, 5;
	mov.u32 	%r2024, %tid.x;
	and.b32  	%r2025, %r2024, 31;
	or.b32  	%r2026, %r2023, %r2025;
	setp.ge.s32 	%p167, %r2026, %r2241;
	mov.f32 	%f930, 0f00000000;
	@%p167 bra 	$L__BB0_281;
	ld.shared.f32 	%f701, [%r2247+-4];
	mul.f32 	%f930, %f923, %f701;
$L__BB0_281:
	mov.u32 	%r2027, %tid.x;
	and.b32  	%r2028, %r2027, 31;
	setp.ne.s32 	%p168, %r2028, 0;
	mov.b32 	%r2029, %f930;
	shfl.sync.bfly.b32	%r2030|%p169, %r2029, 16, 31, -1;
	mov.b32 	%f702, %r2030;
	add.f32 	%f703, %f930, %f702;
	mov.b32 	%r2031, %f703;
	shfl.sync.bfly.b32	%r2032|%p170, %r2031, 8, 31, -1;
	mov.b32 	%f704, %r2032;
	add.f32 	%f705, %f703, %f704;
	mov.b32 	%r2033, %f705;
	shfl.sync.bfly.b32	%r2034|%p171, %r2033, 4, 31, -1;
	mov.b32 	%f706, %r2034;
	add.f32 	%f707, %f705, %f706;
	mov.b32 	%r2035, %f707;
	shfl.sync.bfly.b32	%r2036|%p172, %r2035, 2, 31, -1;
	mov.b32 	%f708, %r2036;
	add.f32 	%f709, %f707, %f708;
	mov.b32 	%r2037, %f709;
	shfl.sync.bfly.b32	%r2038|%p173, %r2037, 1, 31, -1;
	mov.b32 	%f710, %r2038;
	add.f32 	%f346, %f709, %f710;
	@%p168 bra 	$L__BB0_283;
	ld.local.f32 	%f711, [%rd557];
	mul.f32 	%f712, %f711, %f336;
	fma.rn.f32 	%f713, %f346, %f337, %f712;
	st.local.f32 	[%rd557], %f713;
$L__BB0_283:
	ld.param.u32 	%r2242, [_Z28flashattn_like_4stage_kernelILi64ELi32ELi4EEvPKfS1_S1_Pfi_param_4];
	shl.b32 	%r2039, %r2245, 5;
	mov.u32 	%r2040, %tid.x;
	and.b32  	%r2041, %r2040, 31;
	or.b32  	%r2042, %r2039, %r2041;
	setp.ge.s32 	%p174, %r2042, %r2242;
	mov.f32 	%f931, 0f00000000;
	@%p174 bra 	$L__BB0_285;
	ld.shared.f32 	%f715, [%r2247];
	mul.f32 	%f931, %f923, %f715;
$L__BB0_285:
	mov.u32 	%r2043, %tid.x;
	and.b32  	%r2044, %r2043, 31;
	setp.ne.s32 	%p175, %r2044, 0;
	mov.b32 	%r2045, %f931;
	shfl.sync.bfly.b32	%r2046|%p176, %r2045, 16, 31, -1;
	mov.b32 	%f716, %r2046;
	add.f32 	%f717, %f931, %f716;
	mov.b32 	%r2047, %f717;
	shfl.sync.bfly.b32	%r2048|%p177, %r2047, 8, 31, -1;
	mov.b32 	%f718, %r2048;
	add.f32 	%f719, %f717, %f718;
	mov.b32 	%r2049, %f719;
	shfl.sync.bfly.b32	%r2050|%p178, %r2049, 4, 31, -1;
	mov.b32 	%f720, %r2050;
	add.f32 	%f721, %f719, %f720;
	mov.b32 	%r2051, %f721;
	shfl.sync.bfly.b32	%r2052|%p179, %r2051, 2, 31, -1;
	mov.b32 	%f722, %r2052;
	add.f32 	%f723, %f721, %f722;
	mov.b32 	%r2053, %f723;
	shfl.sync.bfly.b32	%r2054|%p180, %r2053, 1, 31, -1;
	mov.b32 	%f724, %r2054;
	add.f32 	%f349, %f723, %f724;
	@%p175 bra 	$L__BB0_287;
	ld.local.f32 	%f725, [%rd557+4];
	mul.f32 	%f726, %f725, %f336;
	fma.rn.f32 	%f727, %f349, %f337, %f726;
	st.local.f32 	[%rd557+4], %f727;
$L__BB0_287:
	add.s32 	%r2248, %r2248, 16;
	add.s32 	%r2247, %r2247, 16;
	add.s64 	%rd557, %rd557, 16;
	setp.ne.s32 	%p181, %r2248, 33024;
	@%p181 bra 	$L__BB0_271;
	ld.param.u32 	%r2243, [_Z28flashattn_like_4stage_kernelILi64ELi32ELi4EEvPKfS1_S1_Pfi_param_4];
	mov.u32 	%r2055, %tid.x;
	and.b32  	%r2056, %r2055, 31;
	setp.eq.s32 	%p182, %r2056, 0;
	mov.b32 	%f728, %r12;
	selp.f32 	%f921, %f728, %f921, %p182;
	mov.b32 	%f729, %r11;
	selp.f32 	%f920, %f729, %f920, %p182;
	bar.warp.sync 	-1;
	add.s32 	%r2057, %r2245, 4;
	add.s32 	%r2058, %r2243, 31;
	shr.u32 	%r2059, %r2058, 5;
	setp.ge.u32 	%p183, %r2057, %r2059;
	@%p183 bra 	$L__BB0_290;
	ld.param.u64 	%rd555, [_Z28flashattn_like_4stage_kernelILi64ELi32ELi4EEvPKfS1_S1_Pfi_param_2];
	ld.param.u64 	%rd491, [_Z28flashattn_like_4stage_kernelILi64ELi32ELi4EEvPKfS1_S1_Pfi_param_1];
	shl.b32 	%r2092, %r2245, 11;
	mov.u32 	%r2093, %tid.x;
	shl.b32 	%r2094, %r2093, 6;
	and.b32  	%r2095, %r2094, 1984;
	or.b32  	%r2096, %r2092, %r2095;
	add.s32 	%r2097, %r2096, 8192;
	mul.wide.u32 	%rd423, %r2097, 4;
	add.s64 	%rd391, %rd491, %rd423;
	shl.b32 	%r2098, %r2093, 8;
	and.b32  	%r2099, %r2098, 7936;
	shl.b32 	%r2100, %r2245, 13;
	and.b32  	%r2101, %r2100, 24576;
	or.b32  	%r2102, %r2101, %r2099;
	mov.u32 	%r2103, smem;
	add.s32 	%r2060, %r2103, %r2102;
	// begin inline asm
	cp.async.ca.shared.global [%r2060], [%rd391], 16;

	// end inline asm
	add.s64 	%rd392, %rd555, %rd423;
	add.s32 	%r2061, %r2060, 32768;
	// begin inline asm
	cp.async.ca.shared.global [%r2061], [%rd392], 16;

	// end inline asm
	add.s64 	%rd393, %rd391, 16;
	add.s32 	%r2062, %r2060, 16;
	// begin inline asm
	cp.async.ca.shared.global [%r2062], [%rd393], 16;

	// end inline asm
	add.s64 	%rd394, %rd392, 16;
	add.s32 	%r2063, %r2060, 32784;
	// begin inline asm
	cp.async.ca.shared.global [%r2063], [%rd394], 16;

	// end inline asm
	add.s64 	%rd395, %rd391, 32;
	add.s32 	%r2064, %r2060, 32;
	// begin inline asm
	cp.async.ca.shared.global [%r2064], [%rd395], 16;

	// end inline asm
	add.s64 	%rd396, %rd392, 32;
	add.s32 	%r2065, %r2060, 32800;
	// begin inline asm
	cp.async.ca.shared.global [%r2065], [%rd396], 16;

	// end inline asm
	add.s64 	%rd397, %rd391, 48;
	add.s32 	%r2066, %r2060, 48;
	// begin inline asm
	cp.async.ca.shared.global [%r2066], [%rd397], 16;

	// end inline asm
	add.s64 	%rd398, %rd392, 48;
	add.s32 	%r2067, %r2060, 32816;
	// begin inline asm
	cp.async.ca.shared.global [%r2067], [%rd398], 16;

	// end inline asm
	add.s64 	%rd399, %rd391, 64;
	add.s32 	%r2068, %r2060, 64;
	// begin inline asm
	cp.async.ca.shared.global [%r2068], [%rd399], 16;

	// end inline asm
	add.s64 	%rd400, %rd392, 64;
	add.s32 	%r2069, %r2060, 32832;
	// begin inline asm
	cp.async.ca.shared.global [%r2069], [%rd400], 16;

	// end inline asm
	add.s64 	%rd401, %rd391, 80;
	add.s32 	%r2070, %r2060, 80;
	// begin inline asm
	cp.async.ca.shared.global [%r2070], [%rd401], 16;

	// end inline asm
	add.s64 	%rd402, %rd392, 80;
	add.s32 	%r2071, %r2060, 32848;
	// begin inline asm
	cp.async.ca.shared.global [%r2071], [%rd402], 16;

	// end inline asm
	add.s64 	%rd403, %rd391, 96;
	add.s32 	%r2072, %r2060, 96;
	// begin inline asm
	cp.async.ca.shared.global [%r2072], [%rd403], 16;

	// end inline asm
	add.s64 	%rd404, %rd392, 96;
	add.s32 	%r2073, %r2060, 32864;
	// begin inline asm
	cp.async.ca.shared.global [%r2073], [%rd404], 16;

	// end inline asm
	add.s64 	%rd405, %rd391, 112;
	add.s32 	%r2074, %r2060, 112;
	// begin inline asm
	cp.async.ca.shared.global [%r2074], [%rd405], 16;

	// end inline asm
	add.s64 	%rd406, %rd392, 112;
	add.s32 	%r2075, %r2060, 32880;
	// begin inline asm
	cp.async.ca.shared.global [%r2075], [%rd406], 16;

	// end inline asm
	add.s64 	%rd407, %rd391, 128;
	add.s32 	%r2076, %r2060, 128;
	// begin inline asm
	cp.async.ca.shared.global [%r2076], [%rd407], 16;

	// end inline asm
	add.s64 	%rd408, %rd392, 128;
	add.s32 	%r2077, %r2060, 32896;
	// begin inline asm
	cp.async.ca.shared.global [%r2077], [%rd408], 16;

	// end inline asm
	add.s64 	%rd409, %rd391, 144;
	add.s32 	%r2078, %r2060, 144;
	// begin inline asm
	cp.async.ca.shared.global [%r2078], [%rd409], 16;

	// end inline asm
	add.s64 	%rd410, %rd392, 144;
	add.s32 	%r2079, %r2060, 32912;
	// begin inline asm
	cp.async.ca.shared.global [%r2079], [%rd410], 16;

	// end inline asm
	add.s64 	%rd411, %rd391, 160;
	add.s32 	%r2080, %r2060, 160;
	// begin inline asm
	cp.async.ca.shared.global [%r2080], [%rd411], 16;

	// end inline asm
	add.s64 	%rd412, %rd392, 160;
	add.s32 	%r2081, %r2060, 32928;
	// begin inline asm
	cp.async.ca.shared.global [%r2081], [%rd412], 16;

	// end inline asm
	add.s64 	%rd413, %rd391, 176;
	add.s32 	%r2082, %r2060, 176;
	// begin inline asm
	cp.async.ca.shared.global [%r2082], [%rd413], 16;

	// end inline asm
	add.s64 	%rd414, %rd392, 176;
	add.s32 	%r2083, %r2060, 32944;
	// begin inline asm
	cp.async.ca.shared.global [%r2083], [%rd414], 16;

	// end inline asm
	add.s64 	%rd415, %rd391, 192;
	add.s32 	%r2084, %r2060, 192;
	// begin inline asm
	cp.async.ca.shared.global [%r2084], [%rd415], 16;

	// end inline asm
	add.s64 	%rd416, %rd392, 192;
	add.s32 	%r2085, %r2060, 32960;
	// begin inline asm
	cp.async.ca.shared.global [%r2085], [%rd416], 16;

	// end inline asm
	add.s64 	%rd417, %rd391, 208;
	add.s32 	%r2086, %r2060, 208;
	// begin inline asm
	cp.async.ca.shared.global [%r2086], [%rd417], 16;

	// end inline asm
	add.s64 	%rd418, %rd392, 208;
	add.s32 	%r2087, %r2060, 32976;
	// begin inline asm
	cp.async.ca.shared.global [%r2087], [%rd418], 16;

	// end inline asm
	add.s64 	%rd419, %rd391, 224;
	add.s32 	%r2088, %r2060, 224;
	// begin inline asm
	cp.async.ca.shared.global [%r2088], [%rd419], 16;

	// end inline asm
	add.s64 	%rd420, %rd392, 224;
	add.s32 	%r2089, %r2060, 32992;
	// begin inline asm
	cp.async.ca.shared.global [%r2089], [%rd420], 16;

	// end inline asm
	add.s64 	%rd421, %rd391, 240;
	add.s32 	%r2090, %r2060, 240;
	// begin inline asm
	cp.async.ca.shared.global [%r2090], [%rd421], 16;

	// end inline asm
	add.s64 	%rd422, %rd392, 240;
	add.s32 	%r2091, %r2060, 33008;
	// begin inline asm
	cp.async.ca.shared.global [%r2091], [%rd422], 16;

	// end inline asm
	// begin inline asm
	cp.async.commit_group;

	// end inline asm
$L__BB0_290:
	add.s32 	%r2245, %r2245, 1;
	setp.ne.s32 	%p184, %r2245, %r7;
	@%p184 bra 	$L__BB0_259;
$L__BB0_291:
	mov.u32 	%r2104, %tid.x;
	and.b32  	%r2105, %r2104, 31;
	setp.ne.s32 	%p185, %r2105, 0;
	@%p185 bra 	$L__BB0_293;
	ld.param.u64 	%rd556, [_Z28flashattn_like_4stage_kernelILi64ELi32ELi4EEvPKfS1_S1_Pfi_param_3];
	mov.u32 	%r2106, %ctaid.x;
	shl.b32 	%r2107, %r2106, 6;
	ld.local.v4.f32 	{%f730, %f731, %f732, %f733}, [%rd1];
	cvta.to.global.u64 	%rd424, %rd556;
	mul.wide.u32 	%rd425, %r2107, 4;
	add.s64 	%rd426, %rd424, %rd425;
	st.global.f32 	[%rd426], %f730;
	st.global.f32 	[%rd426+4], %f731;
	st.global.f32 	[%rd426+8], %f732;
	st.global.f32 	[%rd426+12], %f733;
	ld.local.v4.f32 	{%f734, %f735, %f736, %f737}, [%rd1+16];
	st.global.f32 	[%rd426+16], %f734;
	st.global.f32 	[%rd426+20], %f735;
	st.global.f32 	[%rd426+24], %f736;
	st.global.f32 	[%rd426+28], %f737;
	ld.local.v4.f32 	{%f738, %f739, %f740, %f741}, [%rd1+32];
	st.global.f32 	[%rd426+32], %f738;
	st.global.f32 	[%rd426+36], %f739;
	st.global.f32 	[%rd426+40], %f740;
	st.global.f32 	[%rd426+44], %f741;
	ld.local.v4.f32 	{%f742, %f743, %f744, %f745}, [%rd1+48];
	st.global.f32 	[%rd426+48], %f742;
	st.global.f32 	[%rd426+52], %f743;
	st.global.f32 	[%rd426+56], %f744;
	st.global.f32 	[%rd426+60], %f745;
	ld.local.v4.f32 	{%f746, %f747, %f748, %f749}, [%rd1+64];
	st.global.f32 	[%rd426+64], %f746;
	st.global.f32 	[%rd426+68], %f747;
	st.global.f32 	[%rd426+72], %f748;
	st.global.f32 	[%rd426+76], %f749;
	ld.local.v4.f32 	{%f750, %f751, %f752, %f753}, [%rd1+80];
	st.global.f32 	[%rd426+80], %f750;
	st.global.f32 	[%rd426+84], %f751;
	st.global.f32 	[%rd426+88], %f752;
	st.global.f32 	[%rd426+92], %f753;
	ld.local.v4.f32 	{%f754, %f755, %f756, %f757}, [%rd1+96];
	st.global.f32 	[%rd426+96], %f754;
	st.global.f32 	[%rd426+100], %f755;
	st.global.f32 	[%rd426+104], %f756;
	st.global.f32 	[%rd426+108], %f757;
	ld.local.v4.f32 	{%f758, %f759, %f760, %f761}, [%rd1+112];
	st.global.f32 	[%rd426+112], %f758;
	st.global.f32 	[%rd426+116], %f759;
	st.global.f32 	[%rd426+120], %f760;
	st.global.f32 	[%rd426+124], %f761;
	ld.local.v4.f32 	{%f762, %f763, %f764, %f765}, [%rd1+128];
	st.global.f32 	[%rd426+128], %f762;
	st.global.f32 	[%rd426+132], %f763;
	st.global.f32 	[%rd426+136], %f764;
	st.global.f32 	[%rd426+140], %f765;
	ld.local.v4.f32 	{%f766, %f767, %f768, %f769}, [%rd1+144];
	st.global.f32 	[%rd426+144], %f766;
	st.global.f32 	[%rd426+148], %f767;
	st.global.f32 	[%rd426+152], %f768;
	st.global.f32 	[%rd426+156], %f769;
	ld.local.v4.f32 	{%f770, %f771, %f772, %f773}, [%rd1+160];
	st.global.f32 	[%rd426+160], %f770;
	st.global.f32 	[%rd426+164], %f771;
	st.global.f32 	[%rd426+168], %f772;
	st.global.f32 	[%rd426+172], %f773;
	ld.local.v4.f32 	{%f774, %f775, %f776, %f777}, [%rd1+176];
	st.global.f32 	[%rd426+176], %f774;
	st.global.f32 	[%rd426+180], %f775;
	st.global.f32 	[%rd426+184], %f776;
	st.global.f32 	[%rd426+188], %f777;
	ld.local.v4.f32 	{%f778, %f779, %f780, %f781}, [%rd1+192];
	st.global.f32 	[%rd426+192], %f778;
	st.global.f32 	[%rd426+196], %f779;
	st.global.f32 	[%rd426+200], %f780;
	st.global.f32 	[%rd426+204], %f781;
	ld.local.v4.f32 	{%f782, %f783, %f784, %f785}, [%rd1+208];
	st.global.f32 	[%rd426+208], %f782;
	st.global.f32 	[%rd426+212], %f783;
	st.global.f32 	[%rd426+216], %f784;
	st.global.f32 	[%rd426+220], %f785;
	ld.local.v4.f32 	{%f786, %f787, %f788, %f789}, [%rd1+224];
	st.global.f32 	[%rd426+224], %f786;
	st.global.f32 	[%rd426+228], %f787;
	st.global.f32 	[%rd426+232], %f788;
	st.global.f32 	[%rd426+236], %f789;
	ld.local.v4.f32 	{%f790, %f791, %f792, %f793}, [%rd1+240];
	st.global.f32 	[%rd426+240], %f790;
	st.global.f32 	[%rd426+244], %f791;
	st.global.f32 	[%rd426+248], %f792;
	st.global.f32 	[%rd426+252], %f793;
$L__BB0_293:
	ret;

}


// ===== COMPILED SASS (sm_100) =====

	.target	sm_100

	.elftype	@"ET_EXEC"


//--------------------- .note.nv.tkinfo           --------------------------
	.section	.note.nv.tkinfo,"",@"SHT_NOTE"
	.sectionflags	@"SHF_NOTE_NV_TKINFO"
	.tkinfo
        /*0018*/ 	.word	0x00000002
        /*0030*/ 	.string	""
        /*0030*/ 	.string	"ptxas"
        /*0030*/ 	.string	"Cuda compilation tools, release 13.0, V13.0.88"
        /*0030*/ 	.string	"Build cuda_13.0.r13.0/compiler.36424714_0"
        /*0030*/ 	.string	"-arch sm_100 -m 64 "



//--------------------- .note.nv.cuinfo           --------------------------
	.section	.note.nv.cuinfo,"",@"SHT_NOTE"
	.sectionflags	@"SHF_NOTE_NV_CUINFO"
        /*0018*/ 	.short	0x0002
        /*001a*/ 	.short	0x0064
        /*001c*/ 	.short	0x0082
	.zero		2


//--------------------- .nv.info                  --------------------------
	.section	.nv.info,"",@"SHT_CUDA_INFO"
	.align	4


	//----- nvinfo : EIATTR_REGCOUNT
	.align		4
        /*0000*/ 	.byte	0x04, 0x2f
        /*0002*/ 	.short	(.L_1 - .L_0)
	.align		4
.L_0:
        /*0004*/ 	.word	index@(_Z28flashattn_like_4stage_kernelILi64ELi32ELi4EEvPKfS1_S1_Pfi)
        /*0008*/ 	.word	0x00000060


	//----- nvinfo : EIATTR_FRAME_SIZE
	.align		4
.L_1:
        /*000c*/ 	.byte	0x04, 0x11
        /*000e*/ 	.short	(.L_3 - .L_2)
	.align		4
.L_2:
        /*0010*/ 	.word	index@($__internal_1_$__cuda_sm3x_div_rn_noftz_f32_slowpath)
        /*0014*/ 	.word	0x00000100


	//----- nvinfo : EIATTR_FRAME_SIZE
	.align		4
.L_3:
        /*0018*/ 	.byte	0x04, 0x11
        /*001a*/ 	.short	(.L_5 - .L_4)
	.align		4
.L_4:
        /*001c*/ 	.word	index@($__internal_0_$__cuda_sm20_rcp_rn_f32_slowpath)
        /*0020*/ 	.word	0x00000100


	//----- nvinfo : EIATTR_FRAME_SIZE
	.align		4
.L_5:
        /*0024*/ 	.byte	0x04, 0x11
        /*0026*/ 	.short	(.L_7 - .L_6)
	.align		4
.L_6:
        /*0028*/ 	.word	index@(_Z28flashattn_like_4stage_kernelILi64ELi32ELi4EEvPKfS1_S1_Pfi)
        /*002c*/ 	.word	0x00000100


	//----- nvinfo : EIATTR_MIN_STACK_SIZE
	.align		4
.L_7:
        /*0030*/ 	.byte	0x04, 0x12
        /*0032*/ 	.short	(.L_9 - .L_8)
	.align		4
.L_8:
        /*0034*/ 	.word	index@(_Z28flashattn_like_4stage_kernelILi64ELi32ELi4EEvPKfS1_S1_Pfi)
        /*0038*/ 	.word	0x00000100
.L_9:


//--------------------- .nv.compat                --------------------------
	.section	.nv.compat,"",@"SHT_CUDA_COMPAT_INFO"
	.align	4
        /*0000*/ 	.byte	0x02, 0x09, 0x00, 0x00, 0x02, 0x02, 0x01, 0x00, 0x02, 0x05, 0x05, 0x00, 0x03, 0x07, 0x01, 0x01
        /*0010*/ 	.byte	0x02, 0x03, 0x00, 0x00, 0x02, 0x06, 0x01, 0x00, 0x04, 0x0b, 0x08, 0x00, 0x01, 0x00, 0x00, 0x00
        /*0020*/ 	.byte	0x00, 0x00, 0x00, 0x00


//--------------------- .nv.info._Z28flashattn_like_4stage_kernelILi64ELi32ELi4EEvPKfS1_S1_Pfi --------------------------
	.section	.nv.info._Z28flashattn_like_4stage_kernelILi64ELi32ELi4EEvPKfS1_S1_Pfi,"",@"SHT_CUDA_INFO"
	.sectionflags	@""
	.align	4


	//----- nvinfo : EIATTR_CUDA_API_VERSION
	.align		4
        /*0000*/ 	.byte	0x04, 0x37
        /*0002*/ 	.short	(.L_11 - .L_10)
.L_10:
        /*0004*/ 	.word	0x00000082


	//----- nvinfo : EIATTR_KPARAM_INFO
	.align		4
.L_11:
        /*0008*/ 	.byte	0x04, 0x17
        /*000a*/ 	.short	(.L_13 - .L_12)
.L_12:
        /*000c*/ 	.word	0x00000000
        /*0010*/ 	.short	0x0004
        /*0012*/ 	.short	0x0020
        /*0014*/ 	.byte	0x00, 0xf0, 0x11, 0x00


	//----- nvinfo : EIATTR_KPARAM_INFO
	.align		4
.L_13:
        /*0018*/ 	.byte	0x04, 0x17
        /*001a*/ 	.short	(.L_15 - .L_14)
.L_14:
        /*001c*/ 	.word	0x00000000
        /*0020*/ 	.short	0x0003
        /*0022*/ 	.short	0x0018
        /*0024*/ 	.byte	0x00, 0xf5, 0x21, 0x00


	//----- nvinfo : EIATTR_KPARAM_INFO
	.align		4
.L_15:
        /*0028*/ 	.byte	0x04, 0x17
        /*002a*/ 	.short	(.L_17 - .L_16)
.L_16:
        /*002c*/ 	.word	0x00000000
        /*0030*/ 	.short	0x0002
        /*0032*/ 	.short	0x0010
        /*0034*/ 	.byte	0x00, 0xf5, 0x21, 0x00


	//----- nvinfo : EIATTR_KPARAM_INFO
	.align		4
.L_17:
        /*0038*/ 	.byte	0x04, 0x17
        /*003a*/ 	.short	(.L_19 - .L_18)
.L_18:
        /*003c*/ 	.word	0x00000000
        /*0040*/ 	.short	0x0001
        /*0042*/ 	.short	0x0008
        /*0044*/ 	.byte	0x00, 0xf5, 0x21, 0x00


	//----- nvinfo : EIATTR_KPARAM_INFO
	.align		4
.L_19:
        /*0048*/ 	.byte	0x04, 0x17
        /*004a*/ 	.short	(.L_21 - .L_20)
.L_20:
        /*004c*/ 	.word	0x00000000
        /*0050*/ 	.short	0x0000
        /*0052*/ 	.short	0x0000
        /*0054*/ 	.byte	0x00, 0xf5, 0x21, 0x00


	//----- nvinfo : EIATTR_SPARSE_MMA_MASK
	.align		4
.L_21:
        /*0058*/ 	.byte	0x03, 0x50
        /*005a*/ 	.short	0x0000


	//----- nvinfo : EIATTR_MAXREG_COUNT
	.align		4
        /*005c*/ 	.byte	0x03, 0x1b
        /*005e*/ 	.short	0x00ff


	//----- nvinfo : EIATTR_NUM_BARRIERS
	.align		4
        /*0060*/ 	.byte	0x02, 0x4c
        /*0062*/ 	.byte	0x01
	.zero		1


	//----- nvinfo : EIATTR_MERCURY_ISA_VERSION
	.align		4
        /*0064*/ 	.byte	0x03, 0x5f
        /*0066*/ 	.short	0x0101


	//----- nvinfo : EIATTR_COOP_GROUP_MASK_REGIDS
	.align		4
        /*0068*/ 	.byte	0x04, 0x29
        /*006a*/ 	.short	(.L_23 - .L_22)


	//   ....[0]....
.L_22:
        /*006c*/ 	.word	0xffffffff


	//   ....[1]....
        /*0070*/ 	.word	0xffffffff


	//   ....[2]....
        /*0074*/ 	.word	0xffffffff


	//   ....[3]....
        /*0078*/ 	.word	0xffffffff


	//   ....[4]....
        /*007c*/ 	.word	0xffffffff


	//   ....[5]....
        /*0080*/ 	.word	0xffffffff


	//   ....[6]....
        /*0084*/ 	.word	0xffffffff


	//   ....[7]....
        /*0088*/ 	.word	0xffffffff


	//   ....[8]....
        /*008c*/ 	.word	0xffffffff


	//   ....[9]....
        /*0090*/ 	.word	0xffffffff


	//   ....[10]....
        /*0094*/ 	.word	0xffffffff


	//   ....[11]....
        /*0098*/ 	.word	0xffffffff


	//   ....[12]....
        /*009c*/ 	.word	0xffffffff


	//   ....[13]....
        /*00a0*/ 	.word	0xffffffff


	//   ....[14]....
        /*00a4*/ 	.word	0xffffffff


	//   ....[15]....
        /*00a8*/ 	.word	0xffffffff


	//   ....[16]....
        /*00ac*/ 	.word	0xffffffff


	//   ....[17]....
        /*00b0*/ 	.word	0xffffffff


	//   ....[18]....
        /*00b4*/ 	.word	0xffffffff


	//   ....[19]....
        /*00b8*/ 	.word	0xffffffff


	//   ....[20]....
        /*00bc*/ 	.word	0xffffffff


	//   ....[21]....
        /*00c0*/ 	.word	0xffffffff


	//   ....[22]....
        /*00c4*/ 	.word	0xffffffff


	//   ....[23]....
        /*00c8*/ 	.word	0xffffffff


	//   ....[24]....
        /*00cc*/ 	.word	0xffffffff


	//   ....[25]....
        /*00d0*/ 	.word	0xffffffff


	//   ....[26]....
        /*00d4*/ 	.word	0xffffffff


	//   ....[27]....
        /*00d8*/ 	.word	0xffffffff


	//   ....[28]....
        /*00dc*/ 	.word	0xffffffff


	//   ....[29]....
        /*00e0*/ 	.word	0xffffffff


	//   ....[30]....
        /*00e4*/ 	.word	0xffffffff


	//   ....[31]....
        /*00e8*/ 	.word	0xffffffff


	//   ....[32]....
        /*00ec*/ 	.word	0xffffffff


	//   ....[33]....
        /*00f0*/ 	.word	0xffffffff


	//   ....[34]....
        /*00f4*/ 	.word	0xffffffff


	//----- nvinfo : EIATTR_COOP_GROUP_INSTR_OFFSETS
	.align		4
.L_23:
        /*00f8*/ 	.byte	0x04, 0x28
        /*00fa*/ 	.short	(.L_25 - .L_24)


	//   ....[0]....
.L_24:
        /*00fc*/ 	.word	0x00005410


	//   ....[1]....
        /*0100*/ 	.word	0x00005440


	//   ....[2]....
        /*0104*/ 	.word	0x00005460


	//   ....[3]....
        /*0108*/ 	.word	0x00005480


	//   ....[4]....
        /*010c*/ 	.word	0x000054b0


	//   ....[5]....
        /*0110*/ 	.word	0x000055a0


	//   ....[6]....
        /*0114*/ 	.word	0x00005610


	//   ....[7]....
        /*0118*/ 	.word	0x00005630


	//   ....[8]....
        /*011c*/ 	.word	0x00005650


	//   ....[9]....
        /*0120*/ 	.word	0x00005680


	//   ....[10]....
        /*0124*/ 	.word	0x00005c10


	//   ....[11]....
        /*0128*/ 	.word	0x00005c40


	//   ....[12]....
        /*012c*/ 	.word	0x00005c60


	//   ....[13]....
        /*0130*/ 	.word	0x00005c70


	//   ....[14]....
        /*0134*/ 	.word	0x00005ea0


	//   ....[15]....
        /*0138*/ 	.word	0x00005ed0


	//   ....[16]....
        /*013c*/ 	.word	0x00005ef0


	//   ....[17]....
        /*0140*/ 	.word	0x00005f00


	//   ....[18]....
        /*0144*/ 	.word	0x00005f20


	//   ....[19]....
        /*0148*/ 	.word	0x00005f50


	//   ....[20]....
        /*014c*/ 	.word	0x00005f70


	//   ....[21]....
        /*0150*/ 	.word	0x00005f80


	//   ....[22]....
        /*0154*/ 	.word	0x00005fa0


	//   ....[23]....
        /*0158*/ 	.word	0x00005fe0


	//   ....[24]....
        /*015c*/ 	.word	0x00005ff0


	//   ....[25]....
        /*0160*/ 	.word	0x00006000


	//   ....[26]....
        /*0164*/ 	.word	0x00006020


	//   ....[27]....
        /*0168*/ 	.word	0x00006050


	//   ....[28]....
        /*016c*/ 	.word	0x00006070


	//   ....[29]....
        /*0170*/ 	.word	0x00006080


	//   ....[30]....
        /*0174*/ 	.word	0x000060a0


	//   ....[31]....
        /*0178*/ 	.word	0x000060e0


	//   ....[32]....
        /*017c*/ 	.word	0x000060f0


	//   ....[33]....
        /*0180*/ 	.word	0x00006110


	//   ....[34]....
        /*0184*/ 	.word	0x00006280


	//----- nvinfo : EIATTR_VRC_CTA_INIT_COUNT
	.align		4
.L_25:
        /*0188*/ 	.byte	0x02, 0x4a
	.zero		1
	.zero		1


	//----- nvinfo : EIATTR_EXIT_INSTR_OFFSETS
	.align		4
        /*018c*/ 	.byte	0x04, 0x1c
        /*018e*/ 	.short	(.L_27 - .L_26)


	//   ....[0]....
.L_26:
        /*0190*/ 	.word	0x00000060


	//   ....[1]....
        /*0194*/ 	.word	0x00006660


	//   ....[2]....
        /*0198*/ 	.word	0x00006bb0


	//----- nvinfo : EIATTR_CRS_STACK_SIZE
	.align		4
.L_27:
        /*019c*/ 	.byte	0x04, 0x1e
        /*019e*/ 	.short	(.L_29 - .L_28)
.L_28:
        /*01a0*/ 	.word	0x00000000


	//----- nvinfo : EIATTR_CBANK_PARAM_SIZE
	.align		4
.L_29:
        /*01a4*/ 	.byte	0x03, 0x19
        /*01a6*/ 	.short	0x0024


	//----- nvinfo : EIATTR_PARAM_CBANK
	.align		4
        /*01a8*/ 	.byte	0x04, 0x0a
        /*01aa*/ 	.short	(.L_31 - .L_30)
	.align		4
.L_30:
        /*01ac*/ 	.word	index@(.nv.constant0._Z28flashattn_like_4stage_kernelILi64ELi32ELi4EEvPKfS1_S1_Pfi)
        /*01b0*/ 	.short	0x0380
        /*01b2*/ 	.short	0x0024


	//----- nvinfo : EIATTR_SW_WAR
	.align		4
.L_31:
        /*01b4*/ 	.byte	0x04, 0x36
        /*01b6*/ 	.short	(.L_33 - .L_32)
.L_32:
        /*01b8*/ 	.word	0x00000008
.L_33:


//--------------------- .nv.callgraph             --------------------------
	.section	.nv.callgraph,"",@"SHT_CUDA_CALLGRAPH"
	.align	4
	.sectionentsize	8
	.align		4
        /*0000*/ 	.word	0x00000000
	.align		4
        /*0004*/ 	.word	0xffffffff
	.align		4
        /*0008*/ 	.word	0x00000000
	.align		4
        /*000c*/ 	.word	0xfffffffe
	.align		4
        /*0010*/ 	.word	0x00000000
	.align		4
        /*0014*/ 	.word	0xfffffffd
	.align		4
        /*0018*/ 	.word	0x00000000
	.align		4
        /*001c*/ 	.word	0xfffffffc


//--------------------- .text._Z28flashattn_like_4stage_kernelILi64ELi32ELi4EEvPKfS1_S1_Pfi --------------------------
	.section	.text._Z28flashattn_like_4stage_kernelILi64ELi32ELi4EEvPKfS1_S1_Pfi,"ax",@progbits
	.align	128
        .global         _Z28flashattn_like_4stage_kernelILi64ELi32ELi4EEvPKfS1_S1_Pfi
        .type           _Z28flashattn_like_4stage_kernelILi64ELi32ELi4EEvPKfS1_S1_Pfi,@function
        .size           _Z28flashattn_like_4stage_kernelILi64ELi32ELi4EEvPKfS1_S1_Pfi,(.L_x_37 - _Z28flashattn_like_4stage_kernelILi64ELi32ELi4EEvPKfS1_S1_Pfi)
        .other          _Z28flashattn_like_4stage_kernelILi64ELi32ELi4EEvPKfS1_S1_Pfi,@"STO_CUDA_ENTRY STV_DEFAULT"
_Z28flashattn_like_4stage_kernelILi64ELi32ELi4EEvPKfS1_S1_Pfi:
.text._Z28flashattn_like_4stage_kernelILi64ELi32ELi4EEvPKfS1_S1_Pfi:
[----:B------:R-:W1:Y:S01]  /*0000*/  LDC R1, c[0x0][0x37c] ;  /* 0x0000df00ff017b82 */ /* 0x000e620000000800 */
[----:B------:R-:W2:Y:S01]  /*0010*/  S2R R3, SR_CTAID.X ;  /* 0x0000000000037919 */ /* 0x000ea20000002500 */
[----:B------:R-:W2:Y:S01]  /*0020*/  LDCU UR4, c[0x0][0x3a0] ;  /* 0x00007400ff0477ac */ /* 0x000ea20008000800 */
[----:B-1----:R-:W-:-:S05]  /*0030*/  VIADD R1, R1, 0xffffff00 ;  /* 0xffffff0001017836 */ /* 0x002fca0000000000 */
[----:B------:R-:W-:Y:S02]  /*0040*/  R2UR UR14, R1 ;  /* 0x00000000010e72ca */ /* 0x000fe400000e0000 */
[----:B--2---:R-:W-:-:S13]  /*0050*/  ISETP.GE.AND P0, PT, R3, UR4, PT ;  /* 0x0000000403007c0c */ /* 0x004fda000bf06270 */
[----:B------:R-:W-:Y:S05]  /*0060*/  @P0 EXIT ;  /* 0x000000000000094d */ /* 0x000fea0003800000 */
[----:B------:R-:W1:Y:S01]  /*0070*/  LDC.64 R20, c[0x0][0x380] ;  /* 0x0000e000ff147b82 */ /* 0x000e620000000a00 */
[----:B------:R-:W2:Y:S01]  /*0080*/  LDCU.64 UR10, c[0x0][0x358] ;  /* 0x00006b00ff0a77ac */ /* 0x000ea20008000a00 */
[----:B------:R-:W-:Y:S01]  /*0090*/  IMAD.SHL.U32 R3, R3, 0x40, RZ ;  /* 0x0000004003037824 */ /* 0x000fe200078e00ff */
[----:B------:R-:W3:Y:S05]  /*00a0*/  S2R R24, SR_TID.X ;  /* 0x0000000000187919 */ /* 0x000eea0000002100 */
[----:B------:R-:W4:Y:S01]  /*00b0*/  S2UR UR6, SR_CgaCtaId ;  /* 0x00000000000679c3 */ /* 0x000f220000008800 */
[----:B------:R1:W-:Y:S04]  /*00c0*/  STL.128 [R1], RZ ;  /* 0x000000ff01007387 */ /* 0x0003e80000100c00 */
[----:B------:R1:W-:Y:S04]  /*00d0*/  STL.128 [R1+0x10], RZ ;  /* 0x000010ff01007387 */ /* 0x0003e80000100c00 */
[----:B------:R1:W-:Y:S04]  /*00e0*/  STL.128 [R1+0x20], RZ ;  /* 0x000020ff01007387 */ /* 0x0003e80000100c00 */
[----:B------:R1:W-:Y:S04]  /*00f0*/  STL.128 [R1+0x30], RZ ;  /* 0x000030ff01007387 */ /* 0x0003e80000100c00 */
[----:B------:R1:W-:Y:S02]  /*0100*/  STL.128 [R1+0x40], RZ ;  /* 0x000040ff01007387 */ /* 0x0003e40000100c00 */
[----:B-1----:R-:W-:-:S02]  /*0110*/  IMAD.WIDE.U32 R20, R3, 0x4, R20 ;  /* 0x0000000403147825 */ /* 0x002fc400078e0014 */
[----:B------:R1:W-:Y:S04]  /*0120*/  STL.128 [R1+0x50], RZ ;  /* 0x000050ff01007387 */ /* 0x0003e80000100c00 */
        /* <DEDUP_REMOVED lines=9> */
[----:B------:R1:W-:Y:S01]  /*01c0*/  STL.128 [R1+0xf0], RZ ;  /* 0x0000f0ff01007387 */ /* 0x0003e20000100c00 */
[----:B------:R-:W-:Y:S01]  /*01d0*/  UIADD3 UR4, UPT, UPT, UR4, 0x1f, URZ ;  /* 0x0000001f04047890 */ /* 0x000fe2000fffe0ff */
[----:B------:R-:W-:-:S02]  /*01e0*/  UMOV UR5, 0x400 ;  /* 0x0000040000057882 */ /* 0x000fc40000000000 */
[----:B--2---:R1:W5:Y:S01]  /*01f0*/  LDG.E R83, desc[UR10][R20.64] ;  /* 0x0000000a14537981 */ /* 0x004362000c1e1900 */
[----:B------:R-:W2:Y:S03]  /*0200*/  LDCU UR12, c[0x0][0x3a0] ;  /* 0x00007400ff0c77ac */ /* 0x000ea60008000800 */
[----:B------:R1:W5:Y:S04]  /*0210*/  LDG.E R82, desc[UR10][R20.64+0x4] ;  /* 0x0000040a14527981 */ /* 0x000368000c1e1900 */
        /* <DEDUP_REMOVED lines=61> */
[----:B------:R1:W5:Y:S01]  /*05f0*/  LDG.E R42, desc[UR10][R20.64+0xfc] ;  /* 0x0000fc0a142a7981 */ /* 0x000362000c1e1900 */
[----:B----4-:R-:W-:Y:S01]  /*0600*/  ULEA UR5, UR6, UR5, 0x18 ;  /* 0x0000000506057291 */ /* 0x010fe2000f8ec0ff */
[C---:B---3--:R-:W-:Y:S01]  /*0610*/  SHF.L.U32 R26, R24.reuse, 0x8, RZ ;  /* 0x00000008181a7819 */ /* 0x048fe200000006ff */
[----:B------:R-:W-:Y:S01]  /*0620*/  USHF.R.U32.HI UR4, URZ, 0x5, UR4 ;  /* 0x00000005ff047899 */ /* 0x000fe20008011604 */
[----:B------:R-:W-:Y:S01]  /*0630*/  IMAD.MOV.U32 R25, RZ, RZ, RZ ;  /* 0x000000ffff197224 */ /* 0x000fe200078e00ff */
[----:B------:R-:W-:-:S02]  /*0640*/  LOP3.LUT R0, R24, 0x1f, RZ, 0xc0, !PT ;  /* 0x0000001f18007812 */ /* 0x000fc400078ec0ff */
[----:B------:R-:W-:Y:S01]  /*0650*/  UISETP.LT.U32.AND UP0, UPT, UR4, 0x4, UPT ;  /* 0x000000040400788c */ /* 0x000fe2000bf01070 */
[----:B------:R-:W-:Y:S01]  /*0660*/  LOP3.LUT R26, R26, 0x1f00, RZ, 0xc0, !PT ;  /* 0x00001f001a1a7812 */ /* 0x000fe200078ec0ff */
[----:B------:R-:W-:Y:S02]  /*0670*/  IMAD.U32 R84, RZ, RZ, UR5 ;  /* 0x00000005ff547e24 */ /* 0x000fe4000f8e00ff */
[----:B-12---:R-:W-:-:S12]  /*0680*/  USEL UR4, UR4, 0x4, UP0 ;  /* 0x0000000404047887 */ /* 0x006fd80008000000 */
.L_x_0:
[C---:B-1----:R-:W-:Y:S01]  /*0690*/  LEA R21, R25.reuse, R0, 0x5 ;  /* 0x0000000019157211 */ /* 0x042fe200078e28ff */
[----:B------:R-:W-:Y:S01]  /*06a0*/  IMAD.SHL.U32 R23, R25, 0x20, RZ ;  /* 0x0000002019177824 */ /* 0x000fe200078e00ff */
[C---:B------:R-:W-:Y:S01]  /*06b0*/  LOP3.LUT R0, R24.reuse, 0x1f, RZ, 0xc0, !PT ;  /* 0x0000001f18007812 */ /* 0x040fe200078ec0ff */
[----:B------:R-:W-:Y:S01]  /*06c0*/  IMAD.SHL.U32 R28, R24, 0x100, RZ ;  /* 0x00000100181c7824 */ /* 0x000fe200078e00ff */
[----:B------:R-:W-:Y:S02]  /*06d0*/  ISETP.GE.AND P0, PT, R21, UR12, PT ;  /* 0x0000000c15007c0c */ /* 0x000fe4000bf06270 */
[----:B------:R-:W-:-:S04]  /*06e0*/  LOP3.LUT R20, R23, R0, RZ, 0xfc, !PT ;  /* 0x0000000017147212 */ /* 0x000fc800078efcff */
[----:B------:R-:W-:-:S07]  /*06f0*/  ISETP.GE.AND P1, PT, R20, UR12, PT ;  /* 0x0000000c14007c0c */ /* 0x000fce000bf26270 */
[C---:B------:R-:W-:Y:S01]  /*0700*/  @!P0 SHF.L.U32 R33, R24.reuse, 0x6, RZ ;  /* 0x0000000618218819 */ /* 0x040fe200000006ff */
[C---:B------:R-:W-:Y:S01]  /*0710*/  @!P0 IMAD.SHL.U32 R20, R24.reuse, 0x40, RZ ;  /* 0x0000004018148824 */ /* 0x040fe200078e00ff */
[----:B------:R-:W1:Y:S04]  /*0720*/  @!P0 LDC.64 R30, c[0x0][0x388] ;  /* 0x0000e200ff1e8b82 */ /* 0x000e680000000a00 */
[----:B------:R-:W-:Y:S01]  /*0730*/  @!P1 IMAD.SHL.U32 R29, R24, 0x40, RZ ;  /* 0x00000040181d9824 */ /* 0x000fe200078e00ff */
[----:B------:R-:W-:Y:S01]  /*0740*/  @!P0 LOP3.LUT R32, R20, 0x7c0, RZ, 0xc0, !PT ;  /* 0x000007c014208812 */ /* 0x000fe200078ec0ff */
[----:B------:R-:W2:Y:S02]  /*0750*/  S2R R24, SR_TID.X ;  /* 0x0000000000187919 */ /* 0x000ea40000002100 */
[----:B------:R-:W3:Y:S01]  /*0760*/  @!P1 LDC.64 R22, c[0x0][0x388] ;  /* 0x0000e200ff169b82 */ /* 0x000ee20000000a00 */
[----:B------:R-:W-:-:S02]  /*0770*/  @!P0 LEA R27, R25, R32, 0xb ;  /* 0x00000020191b8211 */ /* 0x000fc400078e58ff */
[----:B------:R-:W-:-:S05]  /*0780*/  @!P1 LOP3.LUT R32, R29, 0x7c0, RZ, 0xc0, !PT ;  /* 0x000007c01d209812 */ /* 0x000fca00078ec0ff */
[----:B------:R-:W4:Y:S01]  /*0790*/  @!P1 LDC.64 R20, c[0x0][0x388] ;  /* 0x0000e200ff149b82 */ /* 0x000f220000000a00 */
[----:B------:R-:W-:-:S07]  /*07a0*/  @!P1 IMAD R29, R25, 0x800, R32 ;  /* 0x00000800191d9824 */ /* 0x000fce00078e0220 */
[----:B------:R-:W4:Y:S01]  /*07b0*/  @!P1 LDC.64 R34, c[0x0][0x388] ;  /* 0x0000e200ff229b82 */ /* 0x000f220000000a00 */
[----:B-1----:R-:W-:-:S04]  /*07c0*/  @!P0 IMAD.WIDE.U32 R30, R27, 0x4, R30 ;  /* 0x000000041b1e8825 */ /* 0x002fc800078e001e */
[----:B------:R-:W-:-:S03]  /*07d0*/  IMAD.MOV.U32 R27, RZ, RZ, RZ ;  /* 0x000000ffff1b7224 */ /* 0x000fc600078e00ff */
[----:B------:R-:W1:Y:S03]  /*07e0*/  @!P1 LDC.64 R86, c[0x0][0x388] ;  /* 0x0000e200ff569b82 */ /* 0x000e660000000a00 */
[----:B------:R3:W4:Y:S01]  /*07f0*/  @!P0 LDG.E R27, desc[UR10][R30.64+0x8] ;  /* 0x0000080a1e1b8981 */ /* 0x000722000c1e1900 */
[C---:B--2---:R-:W-:Y:S01]  /*0800*/  @!P1 SHF.L.U32 R32, R24.reuse, 0x6, RZ ;  /* 0x0000000618209819 */ /* 0x044fe200000006ff */
[----:B------:R-:W-:-:S03]  /*0810*/  @!P1 IMAD.SHL.U32 R44, R24, 0x40, RZ ;  /* 0x00000040182c9824 */ /* 0x000fc600078e00ff */
[----:B------:R-:W2:Y:S01]  /*0820*/  @!P1 LDC.64 R88, c[0x0][0x388] ;  /* 0x0000e200ff589b82 */ /* 0x000ea20000000a00 */
[----:B------:R-:W-:Y:S02]  /*0830*/  @!P1 LOP3.LUT R32, R32, 0x7c0, RZ, 0xc0, !PT ;  /* 0x000007c020209812 */ /* 0x000fe400078ec0ff */
[----:B------:R-:W-:Y:S02]  /*0840*/  @!P1 LOP3.LUT R44, R44, 0x7c0, RZ, 0xc0, !PT ;  /* 0x000007c02c2c9812 */ /* 0x000fe400078ec0ff */
[C---:B------:R-:W-:Y:S02]  /*0850*/  @!P1 LEA R45, R25.reuse, R32, 0xb ;  /* 0x00000020192d9211 */ /* 0x040fe400078e58ff */
[----:B---3--:R-:W-:Y:S01]  /*0860*/  CS2R R30, SRZ ;  /* 0x00000000001e7805 */ /* 0x008fe2000001ff00 */
[----:B------:R-:W3:Y:S01]  /*0870*/  @!P0 LDC.64 R90, c[0x0][0x388] ;  /* 0x0000e200ff5a8b82 */ /* 0x000ee20000000a00 */
[----:B------:R-:W-:Y:S02]  /*0880*/  @!P1 IMAD R85, R25, 0x800, R44 ;  /* 0x0000080019559824 */ /* 0x000fe400078e022c */
[----:B------:R-:W-:-:S04]  /*0890*/  @!P1 IMAD.WIDE.U32 R22, R45, 0x4, R22 ;  /* 0x000000042d169825 */ /* 0x000fc800078e0016 */
[----:B----4-:R-:W-:Y:S01]  /*08a0*/  @!P1 IMAD.WIDE.U32 R20, R85, 0x4, R20 ;  /* 0x0000000455149825 */ /* 0x010fe200078e0014 */
[C---:B------:R-:W-:Y:S01]  /*08b0*/  @!P1 SHF.L.U32 R85, R24.reuse, 0x6, RZ ;  /* 0x0000000618559819 */ /* 0x040fe200000006ff */
[----:B------:R-:W4:Y:S01]  /*08c0*/  @!P1 LDC.64 R44, c[0x0][0x388] ;  /* 0x0000e200ff2c9b82 */ /* 0x000f220000000a00 */
[----:B------:R1:W3:Y:S01]  /*08d0*/  @!P1 LDG.E R30, desc[UR10][R22.64+0x10] ;  /* 0x0000100a161e9981 */ /* 0x0002e2000c1e1900 */
[----:B------:R-:W-:Y:S02]  /*08e0*/  @!P1 IMAD.SHL.U32 R32, R24, 0x40, RZ ;  /* 0x0000004018209824 */ /* 0x000fe400078e00ff */
[----:B------:R-:W-:Y:S01]  /*08f0*/  @!P1 IMAD.WIDE.U32 R34, R29, 0x4, R34 ;  /* 0x000000041d229825 */ /* 0x000fe200078e0022 */
[----:B------:R1:W3:Y:S03]  /*0900*/  @!P1 LDG.E R31, desc[UR10][R20.64+0x14] ;  /* 0x0000140a141f9981 */ /* 0x0002e6000c1e1900 */
[----:B------:R-:W-:Y:S01]  /*0910*/  IMAD.MOV.U32 R29, RZ, RZ, RZ ;  /* 0x000000ffff1d7224 */ /* 0x000fe200078e00ff */
[----:B------:R-:W-:Y:S01]  /*0920*/  @!P1 LOP3.LUT R32, R32, 0x7c0, RZ, 0xc0, !PT ;  /* 0x000007c020209812 */ /* 0x000fe200078ec0ff */
[----:B------:R-:W3:Y:S01]  /*0930*/  @!P1 LDC.64 R92, c[0x0][0x388] ;  /* 0x0000e200ff5c9b82 */ /* 0x000ee20000000a00 */
[----:B-1----:R-:W-:-:S03]  /*0940*/  @!P1 LOP3.LUT R22, R85, 0x7c0, RZ, 0xc0, !PT ;  /* 0x000007c055169812 */ /* 0x002fc600078ec0ff */
[----:B------:R1:W3:Y:S02]  /*0950*/  @!P1 LDG.E R29, desc[UR10][R34.64+0xc] ;  /* 0x00000c0a221d9981 */ /* 0x0002e4000c1e1900 */
[C---:B------:R-:W-:Y:S02]  /*0960*/  @!P1 IMAD R21, R25.reuse, 0x800, R22 ;  /* 0x0000080019159824 */ /* 0x040fe400078e0216 */
[----:B------:R-:W4:Y:S01]  /*0970*/  @!P1 LDC.64 R22, c[0x0][0x388] ;  /* 0x0000e200ff169b82 */ /* 0x000f220000000a00 */
[----:B-1----:R-:W-:Y:S01]  /*0980*/  @!P1 LEA R35, R25, R32, 0xb ;  /* 0x0000002019239211 */ /* 0x002fe200078e58ff */
[----:B------:R-:W-:Y:S02]  /*0990*/  @!P1 IMAD.SHL.U32 R32, R24, 0x40, RZ ;  /* 0x0000004018209824 */ /* 0x000fe400078e00ff */
[----:B------:R-:W-:-:S04]  /*09a0*/  @!P1 IMAD.WIDE.U32 R86, R21, 0x4, R86 ;  /* 0x0000000415569825 */ /* 0x000fc800078e0056 */
[----:B------:R-:W1:Y:S01]  /*09b0*/  @!P1 LDC.64 R20, c[0x0][0x388] ;  /* 0x0000e200ff149b82 */ /* 0x000e620000000a00 */
[----:B------:R-:W-:Y:S01]  /*09c0*/  @!P1 LOP3.LUT R34, R32, 0x7c0, RZ, 0xc0, !PT ;  /* 0x000007c020229812 */ /* 0x000fe200078ec0ff */
[----:B------:R-:W-:Y:S02]  /*09d0*/  IMAD.MOV.U32 R32, RZ, RZ, RZ ;  /* 0x000000ffff207224 */ /* 0x000fe400078e00ff */
[----:B--2---:R-:W-:-:S04]  /*09e0*/  @!P1 IMAD.WIDE.U32 R88, R35, 0x4, R88 ;  /* 0x0000000423589825 */ /* 0x004fc800078e0058 */
[----:B------:R-:W-:Y:S01]  /*09f0*/  @!P1 IMAD R35, R25, 0x800, R34 ;  /* 0x0000080019239824 */ /* 0x000fe200078e0222 */
[----:B------:R2:W3:Y:S03]  /*0a00*/  @!P1 LDG.E R32, desc[UR10][R88.64+0x18] ;  /* 0x0000180a58209981 */ /* 0x0004e6000c1e1900 */
[----:B----4-:R-:W-:Y:S01]  /*0a10*/  @!P1 IMAD.WIDE.U32 R44, R35, 0x4, R44 ;  /* 0x00000004232c9825 */ /* 0x010fe200078e002c */
[----:B------:R-:W-:Y:S02]  /*0a20*/  CS2R R34, SRZ ;  /* 0x0000000000227805 */ /* 0x000fe4000001ff00 */
[----:B--2---:R-:W-:-:S04]  /*0a30*/  @!P1 LOP3.LUT R88, R85, 0x7c0, RZ, 0xc0, !PT ;  /* 0x000007c055589812 */ /* 0x004fc800078ec0ff */
[----:B------:R2:W4:Y:S01]  /*0a40*/  @!P1 LDG.E R34, desc[UR10][R44.64+0x1c] ;  /* 0x00001c0a2c229981 */ /* 0x000522000c1e1900 */
[----:B------:R-:W-:Y:S01]  /*0a50*/  @!P1 SHF.L.U32 R89, R24, 0x6, RZ ;  /* 0x0000000618599819 */ /* 0x000fe200000006ff */
[----:B------:R-:W-:-:S03]  /*0a60*/  @!P1 IMAD R85, R25, 0x800, R88 ;  /* 0x0000080019559824 */ /* 0x000fc600078e0258 */
[----:B------:R-:W-:Y:S01]  /*0a70*/  @!P1 LOP3.LUT R88, R89, 0x7c0, RZ, 0xc0, !PT ;  /* 0x000007c059589812 */ /* 0x000fe200078ec0ff */
[----:B------:R2:W4:Y:S01]  /*0a80*/  @!P1 LDG.E R35, desc[UR10][R86.64+0x20] ;  /* 0x0000200a56239981 */ /* 0x000522000c1e1900 */
[----:B------:R-:W-:-:S04]  /*0a90*/  @!P1 IMAD.WIDE.U32 R22, R85, 0x4, R22 ;  /* 0x0000000455169825 */ /* 0x000fc800078e0016 */
[----:B--2---:R-:W-:Y:S01]  /*0aa0*/  IMAD.MOV.U32 R44, RZ, RZ, RZ ;  /* 0x000000ffff2c7224 */ /* 0x004fe200078e00ff */
[----:B------:R-:W-:Y:S02]  /*0ab0*/  @!P1 LEA R45, R25, R88, 0xb ;  /* 0x00000058192d9211 */ /* 0x000fe400078e58ff */
[----:B------:R-:W-:-:S03]  /*0ac0*/  @!P0 LOP3.LUT R86, R33, 0x7c0, RZ, 0xc0, !PT ;  /* 0x000007c021568812 */ /* 0x000fc600078ec0ff */
[----:B------:R2:W4:Y:S01]  /*0ad0*/  @!P1 LDG.E R44, desc[UR10][R22.64+0x24] ;  /* 0x0000240a162c9981 */ /* 0x000522000c1e1900 */
[----:B-1----:R-:W-:Y:S01]  /*0ae0*/  @!P1 IMAD.WIDE.U32 R20, R45, 0x4, R20 ;  /* 0x000000042d149825 */ /* 0x002fe200078e0014 */
[----:B------:R-:W-:-:S03]  /*0af0*/  @!P0 LEA R33, R25, R86, 0xb ;  /* 0x0000005619218211 */ /* 0x000fc600078e58ff */
[----:B------:R-:W-:Y:S01]  /*0b00*/  IMAD.MOV.U32 R45, RZ, RZ, RZ ;  /* 0x000000ffff2d7224 */ /* 0x000fe200078e00ff */
[----:B--2---:R-:W1:Y:S05]  /*0b10*/  @!P1 LDC.64 R22, c[0x0][0x388] ;  /* 0x0000e200ff169b82 */ /* 0x004e6a0000000a00 */
[----:B------:R2:W4:Y:S01]  /*0b20*/  @!P1 LDG.E R45, desc[UR10][R20.64+0x28] ;  /* 0x0000280a142d9981 */ /* 0x000522000c1e1900 */
[----:B---3--:R-:W-:-:S05]  /*0b30*/  @!P0 IMAD.WIDE.U32 R90, R33, 0x4, R90 ;  /* 0x00000004215a8825 */ /* 0x008fca00078e005a */
[----:B------:R-:W3:Y:S01]  /*0b40*/  @!P0 LDG.E R86, desc[UR10][R90.64+0x4] ;  /* 0x0000040a5a568981 */ /* 0x000ee2000c1e1900 */
[C---:B--2---:R-:W-:Y:S01]  /*0b50*/  @!P1 SHF.L.U32 R20, R24.reuse, 0x6, RZ ;  /* 0x0000000618149819 */ /* 0x044fe200000006ff */
[----:B------:R-:W-:Y:S02]  /*0b60*/  @!P1 IMAD.SHL.U32 R85, R24, 0x40, RZ ;  /* 0x0000004018559824 */ /* 0x000fe400078e00ff */
[----:B------:R2:W4:Y:S01]  /*0b70*/  @!P0 LDG.E R87, desc[UR10][R90.64] ;  /* 0x0000000a5a578981 */ /* 0x000522000c1e1900 */
[----:B------:R-:W-:-:S05]  /*0b80*/  @!P1 LOP3.LUT R20, R20, 0x7c0, RZ, 0xc0, !PT ;  /* 0x000007c014149812 */ /* 0x000fca00078ec0ff */
[----:B------:R-:W-:Y:S01]  /*0b90*/  @!P1 IMAD R21, R25, 0x800, R20 ;  /* 0x0000080019159824 */ /* 0x000fe200078e0214 */
[----:B------:R-:W-:-:S03]  /*0ba0*/  @!P1 LOP3.LUT R88, R85, 0x7c0, RZ, 0xc0, !PT ;  /* 0x000007c055589812 */ /* 0x000fc600078ec0ff */
[----:B-1----:R-:W-:Y:S02]  /*0bb0*/  @!P1 IMAD.WIDE.U32 R22, R21, 0x4, R22 ;  /* 0x0000000415169825 */ /* 0x002fe400078e0016 */
[----:B------:R-:W1:Y:S02]  /*0bc0*/  @!P1 LDC.64 R20, c[0x0][0x388] ;  /* 0x0000e200ff149b82 */ /* 0x000e640000000a00 */
[----:B------:R-:W-:-:S04]  /*0bd0*/  @!P1 IMAD R85, R25, 0x800, R88 ;  /* 0x0000080019559824 */ /* 0x000fc800078e0258 */
[----:B------:R-:W-:Y:S01]  /*0be0*/  @!P1 IMAD.WIDE.U32 R92, R85, 0x4, R92 ;  /* 0x00000004555c9825 */ /* 0x000fe200078e005c */
[----:B------:R-:W-:-:S03]  /*0bf0*/  @!P1 SHF.L.U32 R33, R24, 0x6, RZ ;  /* 0x0000000618219819 */ /* 0x000fc600000006ff */
[----:B------:R-:W-:-:S06]  /*0c00*/  IMAD.MOV.U32 R85, RZ, RZ, RZ ;  /* 0x000000ffff557224 */ /* 0x000fcc00078e00ff */
[----:B------:R2:W3:Y:S01]  /*0c10*/  @!P1 LDG.E R85, desc[UR10][R92.64+0x2c] ;  /* 0x00002c0a5c559981 */ /* 0x0004e2000c1e1900 */
[----:B------:R-:W-:Y:S01]  /*0c20*/  IMAD.MOV.U32 R88, RZ, RZ, RZ ;  /* 0x000000ffff587224 */ /* 0x000fe200078e00ff */
[----:B--2---:R-:W-:-:S05]  /*0c30*/  CS2R R90, SRZ ;  /* 0x00000000005a7805 */ /* 0x004fca000001ff00 */
[----:B------:R2:W3:Y:S01]  /*0c40*/  @!P1 LDG.E R88, desc[UR10][R22.64+0x30] ;  /* 0x0000300a16589981 */ /* 0x0004e2000c1e1900 */
[----:B------:R-:W-:-:S05]  /*0c50*/  @!P1 LOP3.LUT R92, R33, 0x7c0, RZ, 0xc0, !PT ;  /* 0x000007c0215c9812 */ /* 0x000fca00078ec0ff */
[----:B------:R-:W-:-:S04]  /*0c60*/  @!P1 IMAD R93, R25, 0x800, R92 ;  /* 0x00000800195d9824 */ /* 0x000fc800078e025c */
[----:B-1----:R-:W-:Y:S02]  /*0c70*/  @!P1 IMAD.WIDE.U32 R92, R93, 0x4, R20 ;  /* 0x000000045d5c9825 */ /* 0x002fe400078e0014 */
[----:B------:R-:W1:Y:S03]  /*0c80*/  @!P1 LDC.64 R20, c[0x0][0x388] ;  /* 0x0000e200ff149b82 */ /* 0x000e660000000a00 */
[----:B------:R-:W3:Y:S01]  /*0c90*/  @!P1 LDG.E R90, desc[UR10][R92.64+0x34] ;  /* 0x0000340a5c5a9981 */ /* 0x000ee2000c1e1900 */
[----:B------:R-:W-:-:S04]  /*0ca0*/  @!P1 LOP3.LUT R33, R33, 0x7c0, RZ, 0xc0, !PT ;  /* 0x000007c021219812 */ /* 0x000fc800078ec0ff */
[----:B------:R-:W-:-:S05]  /*0cb0*/  @!P1 LEA R33, R25, R33, 0xb ;  /* 0x0000002119219211 */ /* 0x000fca00078e58ff */
[----:B-1----:R-:W-:-:S05]  /*0cc0*/  @!P1 IMAD.WIDE.U32 R20, R33, 0x4, R20 ;  /* 0x0000000421149825 */ /* 0x002fca00078e0014 */
[----:B------:R1:W3:Y:S01]  /*0cd0*/  @!P1 LDG.E R91, desc[UR10][R20.64+0x38] ;  /* 0x0000380a145b9981 */ /* 0x0002e2000c1e1900 */
[----:B------:R-:W1:Y:S01]  /*0ce0*/  S2UR UR6, SR_CgaCtaId ;  /* 0x00000000000679c3 */ /* 0x000e620000008800 */
[----:B------:R-:W-:Y:S01]  /*0cf0*/  UMOV UR5, 0x400 ;  /* 0x0000040000057882 */ /* 0x000fe20000000000 */
[C---:B--2---:R-:W-:Y:S01]  /*0d00*/  IMAD R23, R25.reuse, 0x2000, R26 ;  /* 0x0000200019177824 */ /* 0x044fe200078e021a */
[----:B------:R-:W-:Y:S02]  /*0d10*/  LOP3.LUT R26, R28, 0x1f00, RZ, 0xc0, !PT ;  /* 0x00001f001c1a7812 */ /* 0x000fe400078ec0ff */
[----:B------:R-:W-:Y:S01]  /*0d20*/  SHF.L.U32 R33, R25, 0xd, RZ ;  /* 0x0000000d19217819 */ /* 0x000fe200000006ff */
[----:B------:R-:W-:-:S03]  /*0d30*/  IMAD.IADD R28, R84, 0x1, R23 ;  /* 0x00000001541c7824 */ /* 0x000fc600078e0217 */
[----:B------:R-:W-:Y:S01]  /*0d40*/  LOP3.LUT R23, R33, R26, RZ, 0xfc, !PT ;  /* 0x0000001a21177212 */ /* 0x000fe200078efcff */
[----:B-1----:R-:W-:-:S06]  /*0d50*/  ULEA UR5, UR6, UR5, 0x18 ;  /* 0x0000000506057291 */ /* 0x002fcc000f8ec0ff */
[----:B------:R-:W-:-:S05]  /*0d60*/  @!P0 MOV R84, UR5 ;  /* 0x0000000500548c02 */ /* 0x000fca0008000f00 */
[----:B------:R-:W-:Y:S02]  /*0d70*/  IMAD.IADD R22, R84, 0x1, R23 ;  /* 0x0000000154167824 */ /* 0x000fe400078e0217 */
[----:B------:R-:W-:Y:S01]  /*0d80*/  IMAD.U32 R84, RZ, RZ, UR5 ;  /* 0x00000005ff547e24 */ /* 0x000fe2000f8e00ff */
[----:B------:R-:W-:-:S03]  /*0d90*/  LOP3.LUT R21, R33, R26, RZ, 0xfc, !PT ;  /* 0x0000001a21157212 */ /* 0x000fc600078efcff */
[C---:B------:R-:W-:Y:S01]  /*0da0*/  IMAD.IADD R93, R84.reuse, 0x1, R23 ;  /* 0x00000001545d7824 */ /* 0x040fe200078e0217 */
[CC--:B------:R-:W-:Y:S02]  /*0db0*/  IADD3 R89, PT, PT, R84.reuse, R21.reuse, RZ ;  /* 0x0000001554597210 */ /* 0x0c0fe40007ffe0ff */
[----:B------:R-:W-:Y:S01]  /*0dc0*/  @P0 MOV R86, RZ ;  /* 0x000000ff00560202 */ /* 0x000fe20000000f00 */
[----:B----4-:R-:W-:Y:S04]  /*0dd0*/  @!P0 STS [R28], R87 ;  /* 0x000000571c008388 */ /* 0x010fe80000000800 */
[----:B------:R-:W-:Y:S04]  /*0de0*/  @P0 STS [R28], RZ ;  /* 0x000000ff1c000388 */ /* 0x000fe80000000800 */
[----:B---3--:R-:W-:Y:S04]  /*0df0*/  STS [R22+0x4], R86 ;  /* 0x0000045616007388 */ /* 0x008fe80000000800 */
[----:B------:R-:W-:Y:S04]  /*0e00*/  STS [R22+0x8], R27 ;  /* 0x0000081b16007388 */ /* 0x000fe80000000800 */
[----:B------:R1:W-:Y:S02]  /*0e10*/  STS [R22+0xc], R29 ;  /* 0x00000c1d16007388 */ /* 0x0003e40000000800 */
[----:B-1----:R-:W1:Y:S02]  /*0e20*/  @!P1 LDC.64 R22, c[0x0][0x388] ;  /* 0x0000e200ff169b82 */ /* 0x002e640000000a00 */
[----:B------:R-:W-:Y:S01]  /*0e30*/  STS [R89+0x10], R30 ;  /* 0x0000101e59007388 */ /* 0x000fe20000000800 */
[----:B------:R-:W-:-:S03]  /*0e40*/  IADD3 R27, PT, PT, R84, R21, RZ ;  /* 0x00000015541b7210 */ /* 0x000fc60007ffe0ff */
[----:B------:R2:W-:Y:S01]  /*0e50*/  STS [R89+0x14], R31 ;  /* 0x0000141f59007388 */ /* 0x0005e20000000800 */
[----:B------:R-:W-:Y:S01]  /*0e60*/  LOP3.LUT R29, R33, R26, RZ, 0xfc, !PT ;  /* 0x0000001a211d7212 */ /* 0x000fe200078efcff */
[----:B------:R-:W3:Y:S02]  /*0e70*/  @!P1 LDC.64 R20, c[0x0][0x388] ;  /* 0x0000e200ff149b82 */ /* 0x000ee40000000a00 */
[----:B------:R4:W-:Y:S04]  /*0e80*/  STS [R93+0x18], R32 ;  /* 0x000018205d007388 */ /* 0x0009e80000000800 */
[----:B------:R4:W-:Y:S02]  /*0e90*/  STS [R93+0x1c], R34 ;  /* 0x00001c225d007388 */ /* 0x0009e40000000800 */
[----:B--2---:R-:W2:Y:S01]  /*0ea0*/  @!P1 LDC.64 R30, c[0x0][0x388] ;  /* 0x0000e200ff1e9b82 */ /* 0x004ea20000000a00 */
[----:B----4-:R-:W-:-:S02]  /*0eb0*/  @!P1 SHF.L.U32 R32, R24, 0x6, RZ ;  /* 0x0000000618209819 */ /* 0x010fc400000006ff */
[----:B------:R-:W-:Y:S02]  /*0ec0*/  @!P1 SHF.L.U32 R34, R24, 0x6, RZ ;  /* 0x0000000618229819 */ /* 0x000fe400000006ff */
[----:B------:R-:W-:Y:S01]  /*0ed0*/  @!P1 LOP3.LUT R32, R32, 0x7c0, RZ, 0xc0, !PT ;  /* 0x000007c020209812 */ /* 0x000fe200078ec0ff */
[----:B------:R-:W-:Y:S01]  /*0ee0*/  IMAD.IADD R86, R84, 0x1, R29 ;  /* 0x0000000154567824 */ /* 0x000fe200078e021d */
[----:B------:R4:W-:Y:S01]  /*0ef0*/  STS [R27+0x20], R35 ;  /* 0x000020231b007388 */ /* 0x0009e20000000800 */
[----:B------:R-:W-:-:S03]  /*0f00*/  @!P1 LOP3.LUT R92, R34, 0x7c0, RZ, 0xc0, !PT ;  /* 0x000007c0225c9812 */ /* 0x000fc600078ec0ff */
[----:B------:R4:W-:Y:S02]  /*0f10*/  STS [R27+0x24], R44 ;  /* 0x0000242c1b007388 */ /* 0x0009e40000000800 */
[----:B----4-:R-:W4:Y:S02]  /*0f20*/  @!P1 LDC.64 R34, c[0x0][0x388] ;  /* 0x0000e200ff229b82 */ /* 0x010f240000000a00 */
[----:B------:R1:W-:Y:S01]  /*0f30*/  STS [R86+0x28], R45 ;  /* 0x0000282d56007388 */ /* 0x0003e20000000800 */
[----:B------:R-:W-:Y:S02]  /*0f40*/  @!P1 IMAD R27, R25, 0x800, R32 ;  /* 0x00000800191b9824 */ /* 0x000fe400078e0220 */
[----:B------:R-:W-:Y:S02]  /*0f50*/  IMAD.IADD R29, R84, 0x1, R29 ;  /* 0x00000001541d7824 */ /* 0x000fe400078e021d */
[----:B-1----:R-:W-:Y:S01]  /*0f60*/  @!P1 IMAD.WIDE.U32 R44, R27, 0x4, R22 ;  /* 0x000000041b2c9825 */ /* 0x002fe200078e0016 */
[C---:B------:R-:W-:Y:S01]  /*0f70*/  @!P1 SHF.L.U32 R22, R24.reuse, 0x6, RZ ;  /* 0x0000000618169819 */ /* 0x040fe200000006ff */
[----:B------:R1:W-:Y:S01]  /*0f80*/  STS [R86+0x2c], R85 ;  /* 0x00002c5556007388 */ /* 0x0003e20000000800 */
[----:B------:R-:W-:-:S02]  /*0f90*/  @!P1 SHF.L.U32 R23, R24, 0x6, RZ ;  /* 0x0000000618179819 */ /* 0x000fc400000006ff */
[----:B------:R-:W-:Y:S01]  /*0fa0*/  @!P1 LOP3.LUT R22, R22, 0x7c0, RZ, 0xc0, !PT ;  /* 0x000007c016169812 */ /* 0x000fe200078ec0ff */
[----:B------:R-:W-:Y:S01]  /*0fb0*/  STS [R29+0x30], R88 ;  /* 0x000030581d007388 */ /* 0x000fe20000000800 */
[----:B------:R-:W-:-:S03]  /*0fc0*/  @!P1 LOP3.LUT R32, R23, 0x7c0, RZ, 0xc0, !PT ;  /* 0x000007c017209812 */ /* 0x000fc600078ec0ff */
[----:B------:R2:W-:Y:S01]  /*0fd0*/  STS [R29+0x34], R90 ;  /* 0x0000345a1d007388 */ /* 0x0005e20000000800 */
[----:B-1----:R-:W-:Y:S01]  /*0fe0*/  @!P1 LEA R85, R25, R92, 0xb ;  /* 0x0000005c19559211 */ /* 0x002fe200078e58ff */
[----:B------:R-:W-:Y:S01]  /*0ff0*/  IMAD.MOV.U32 R27, RZ, RZ, RZ ;  /* 0x000000ffff1b7224 */ /* 0x000fe200078e00ff */
[----:B------:R-:W1:Y:S03]  /*1000*/  @!P1 LDC.64 R92, c[0x0][0x388] ;  /* 0x0000e200ff5c9b82 */ /* 0x000e660000000a00 */
[----:B---3--:R-:W-:-:S04]  /*1010*/  @!P1 IMAD.WIDE.U32 R20, R85, 0x4, R20 ;  /* 0x0000000455149825 */ /* 0x008fc800078e0014 */
[----:B--2---:R-:W-:Y:S01]  /*1020*/  @!P1 IMAD R29, R25, 0x800, R22 ;  /* 0x00000800191d9824 */ /* 0x004fe200078e0216 */
[----:B------:R4:W2:Y:S01]  /*1030*/  @!P1 LDG.E R27, desc[UR10][R20.64+0x40] ;  /* 0x0000400a141b9981 */ /* 0x0008a2000c1e1900 */
[----:B------:R-:W3:Y:S02]  /*1040*/  @!P1 LDC.64 R22, c[0x0][0x388] ;  /* 0x0000e200ff169b82 */ /* 0x000ee40000000a00 */
[----:B------:R-:W-:-:S04]  /*1050*/  @!P1 IMAD.WIDE.U32 R30, R29, 0x4, R30 ;  /* 0x000000041d1e9825 */ /* 0x000fc800078e001e */
[----:B------:R-:W-:-:S04]  /*1060*/  @!P1 IMAD R29, R25, 0x800, R32 ;  /* 0x00000800191d9824 */ /* 0x000fc800078e0220 */
[----:B----4-:R-:W-:-:S04]  /*1070*/  @!P1 IMAD.WIDE.U32 R20, R29, 0x4, R34 ;  /* 0x000000041d149825 */ /* 0x010fc800078e0022 */
[C---:B------:R-:W-:Y:S02]  /*1080*/  @!P1 IMAD.SHL.U32 R34, R24.reuse, 0x40, RZ ;  /* 0x0000004018229824 */ /* 0x040fe400078e00ff */
[----:B------:R-:W-:Y:S01]  /*1090*/  IMAD.MOV.U32 R89, RZ, RZ, RZ ;  /* 0x000000ffff597224 */ /* 0x000fe200078e00ff */
[----:B------:R-:W-:Y:S02]  /*10a0*/  @!P1 SHF.L.U32 R29, R24, 0x6, RZ ;  /* 0x00000006181d9819 */ /* 0x000fe400000006ff */
[----:B------:R-:W-:Y:S01]  /*10b0*/  @!P1 LOP3.LUT R34, R34, 0x7c0, RZ, 0xc0, !PT ;  /* 0x000007c022229812 */ /* 0x000fe200078ec0ff */
[----:B------:R-:W-:Y:S01]  /*10c0*/  HFMA2 R87, -RZ, RZ, 0, 0 ;  /* 0x00000000ff577431 */ /* 0x000fe200000001ff */
[----:B------:R-:W-:Y:S01]  /*10d0*/  MOV R86, RZ ;  /* 0x000000ff00567202 */ /* 0x000fe20000000f00 */
[----:B------:R4:W2:Y:S01]  /*10e0*/  @!P1 LDG.E R89, desc[UR10][R44.64+0x3c] ;  /* 0x00003c0a2c599981 */ /* 0x0008a2000c1e1900 */
[----:B------:R-:W-:-:S04]  /*10f0*/  @!P1 LOP3.LUT R32, R29, 0x7c0, RZ, 0xc0, !PT ;  /* 0x000007c01d209812 */ /* 0x000fc800078ec0ff */
[----:B------:R1:W2:Y:S01]  /*1100*/  @!P1 LDG.E R86, desc[UR10][R20.64+0x48] ;  /* 0x0000480a14569981 */ /* 0x0002a2000c1e1900 */
[----:B------:R-:W-:-:S03]  /*1110*/  IMAD.MOV.U32 R85, RZ, RZ, RZ ;  /* 0x000000ffff557224 */ /* 0x000fc600078e00ff */
[----:B------:R1:W2:Y:S01]  /*1120*/  @!P1 LDG.E R87, desc[UR10][R30.64+0x44] ;  /* 0x0000440a1e579981 */ /* 0x0002a2000c1e1900 */
[C---:B----4-:R-:W-:Y:S02]  /*1130*/  @!P1 LEA R45, R25.reuse, R34, 0xb ;  /* 0x00000022192d9211 */ /* 0x050fe400078e58ff */
[----:B------:R-:W4:Y:S01]  /*1140*/  @!P1 LDC.64 R34, c[0x0][0x388] ;  /* 0x0000e200ff229b82 */ /* 0x000f220000000a00 */
[----:B------:R-:W-:-:S04]  /*1150*/  @!P1 IMAD R29, R25, 0x800, R32 ;  /* 0x00000800191d9824 */ /* 0x000fc800078e0220 */
[----:B-1----:R-:W-:-:S03]  /*1160*/  @!P1 IMAD.WIDE.U32 R92, R29, 0x4, R92 ;  /* 0x000000041d5c9825 */ /* 0x002fc600078e005c */
[----:B------:R-:W1:Y:S01]  /*1170*/  @!P1 LDC.64 R20, c[0x0][0x388] ;  /* 0x0000e200ff149b82 */ /* 0x000e620000000a00 */
[----:B------:R-:W-:Y:S02]  /*1180*/  HFMA2 R30, -RZ, RZ, 0, 0 ;  /* 0x00000000ff1e7431 */ /* 0x000fe400000001ff */
[C---:B------:R-:W-:Y:S01]  /*1190*/  @!P1 IMAD.SHL.U32 R29, R24.reuse, 0x40, RZ ;  /* 0x00000040181d9824 */ /* 0x040fe200078e00ff */
[----:B------:R3:W2:Y:S02]  /*11a0*/  @!P1 LDG.E R85, desc[UR10][R92.64+0x4c] ;  /* 0x00004c0a5c559981 */ /* 0x0006a4000c1e1900 */
[----:B---3--:R-:W-:Y:S02]  /*11b0*/  @!P1 IMAD.WIDE.U32 R22, R45, 0x4, R22 ;  /* 0x000000042d169825 */ /* 0x008fe400078e0016 */
[----:B------:R-:W-:Y:S02]  /*11c0*/  @!P1 LOP3.LUT R32, R29, 0x7c0, RZ, 0xc0, !PT ;  /* 0x000007c01d209812 */ /* 0x000fe400078ec0ff */
[----:B------:R-:W-:-:S02]  /*11d0*/  @!P1 IMAD.SHL.U32 R31, R24, 0x40, RZ ;  /* 0x00000040181f9824 */ /* 0x000fc400078e00ff */
[----:B------:R-:W-:Y:S01]  /*11e0*/  @!P1 LEA R29, R25, R32, 0xb ;  /* 0x00000020191d9211 */ /* 0x000fe200078e58ff */
[----:B------:R3:W2:Y:S01]  /*11f0*/  @!P1 LDG.E R30, desc[UR10][R22.64+0x50] ;  /* 0x0000500a161e9981 */ /* 0x0006a2000c1e1900 */
[----:B------:R-:W1:Y:S01]  /*1200*/  @!P1 LDC.64 R92, c[0x0][0x388] ;  /* 0x0000e200ff5c9b82 */ /* 0x000e620000000a00 */
[----:B------:R-:W-:Y:S02]  /*1210*/  @!P1 LOP3.LUT R32, R31, 0x7c0, RZ, 0xc0, !PT ;  /* 0x000007c01f209812 */ /* 0x000fe400078ec0ff */
[----:B----4-:R-:W-:Y:S02]  /*1220*/  @!P1 IMAD.WIDE.U32 R34, R29, 0x4, R34 ;  /* 0x000000041d229825 */ /* 0x010fe400078e0022 */
[----:B------:R-:W-:Y:S02]  /*1230*/  @!P1 LEA R29, R25, R32, 0xb ;  /* 0x00000020191d9211 */ /* 0x000fe400078e58ff */
[----:B---3--:R-:W-:-:S05]  /*1240*/  @!P1 IMAD.SHL.U32 R22, R24, 0x40, RZ ;  /* 0x0000004018169824 */ /* 0x008fca00078e00ff */
[----:B------:R-:W-:Y:S01]  /*1250*/  @!P1 LOP3.LUT R22, R22, 0x7c0, RZ, 0xc0, !PT ;  /* 0x000007c016169812 */ /* 0x000fe200078ec0ff */
[----:B-1----:R-:W-:-:S03]  /*1260*/  @!P1 IMAD.WIDE.U32 R20, R29, 0x4, R20 ;  /* 0x000000041d149825 */ /* 0x002fc600078e0014 */
[----:B------:R-:W-:Y:S02]  /*1270*/  @!P1 LEA R29, R25, R22, 0xb ;  /* 0x00000016191d9211 */ /* 0x000fe400078e58ff */
[----:B------:R-:W1:Y:S01]  /*1280*/  @!P1 LDC.64 R22, c[0x0][0x388] ;  /* 0x0000e200ff169b82 */ /* 0x000e620000000a00 */
[----:B------:R-:W-:Y:S02]  /*1290*/  CS2R R44, SRZ ;  /* 0x00000000002c7805 */ /* 0x000fe4000001ff00 */
[----:B------:R-:W-:-:S04]  /*12a0*/  @!P1 IMAD.WIDE.U32 R92, R29, 0x4, R92 ;  /* 0x000000041d5c9825 */ /* 0x000fc800078e005c */
[----:B------:R3:W4:Y:S01]  /*12b0*/  @!P1 LDG.E R45, desc[UR10][R34.64+0x54] ;  /* 0x0000540a222d9981 */ /* 0x000722000c1e1900 */
[----:B------:R-:W-:-:S03]  /*12c0*/  @!P1 IMAD.SHL.U32 R29, R24, 0x40, RZ ;  /* 0x00000040181d9824 */ /* 0x000fc600078e00ff */
[----:B------:R3:W4:Y:S02]  /*12d0*/  @!P1 LDG.E R44, desc[UR10][R20.64+0x58] ;  /* 0x0000580a142c9981 */ /* 0x000724000c1e1900 */
[----:B------:R-:W-:Y:S02]  /*12e0*/  @!P1 LOP3.LUT R32, R29, 0x7c0, RZ, 0xc0, !PT ;  /* 0x000007c01d209812 */ /* 0x000fe400078ec0ff */
[----:B---3--:R-:W-:Y:S02]  /*12f0*/  CS2R R34, SRZ ;  /* 0x0000000000227805 */ /* 0x008fe4000001ff00 */
[----:B------:R-:W-:Y:S01]  /*1300*/  @!P1 LEA R29, R25, R32, 0xb ;  /* 0x00000020191d9211 */ /* 0x000fe200078e58ff */
[----:B------:R-:W3:Y:S03]  /*1310*/  @!P1 LDC.64 R20, c[0x0][0x388] ;  /* 0x0000e200ff149b82 */ /* 0x000ee60000000a00 */
[----:B------:R1:W4:Y:S02]  /*1320*/  @!P1 LDG.E R35, desc[UR10][R92.64+0x5c] ;  /* 0x00005c0a5c239981 */ /* 0x000324000c1e1900 */
[----:B-1----:R-:W-:-:S04]  /*1330*/  @!P1 IMAD.WIDE.U32 R22, R29, 0x4, R22 ;  /* 0x000000041d169825 */ /* 0x002fc800078e0016 */
[----:B------:R-:W-:Y:S01]  /*1340*/  @!P1 IMAD.SHL.U32 R29, R24, 0x40, RZ ;  /* 0x00000040181d9824 */ /* 0x000fe200078e00ff */
[----:B------:R1:W4:Y:S01]  /*1350*/  @!P1 LDG.E R34, desc[UR10][R22.64+0x60] ;  /* 0x0000600a16229981 */ /* 0x000322000c1e1900 */
[----:B------:R-:W3:Y:S03]  /*1360*/  @!P1 LDC.64 R92, c[0x0][0x388] ;  /* 0x0000e200ff5c9b82 */ /* 0x000ee60000000a00 */
[----:B------:R-:W-:-:S05]  /*1370*/  @!P1 LOP3.LUT R32, R29, 0x7c0, RZ, 0xc0, !PT ;  /* 0x000007c01d209812 */ /* 0x000fca00078ec0ff */
[----:B-1----:R-:W1:Y:S01]  /*1380*/  @!P1 LDC.64 R22, c[0x0][0x388] ;  /* 0x0000e200ff169b82 */ /* 0x002e620000000a00 */
[----:B------:R-:W-:Y:S02]  /*1390*/  @!P1 LEA R29, R25, R32, 0xb ;  /* 0x00000020191d9211 */ /* 0x000fe400078e58ff */
[----:B------:R-:W-:-:S04]  /*13a0*/  @!P1 LOP3.LUT R32, R31, 0x7c0, RZ, 0xc0, !PT ;  /* 0x000007c01f209812 */ /* 0x000fc800078ec0ff */
[----:B------:R-:W-:Y:S02]  /*13b0*/  @!P1 LEA R31, R25, R32, 0xb ;  /* 0x00000020191f9211 */ /* 0x000fe400078e58ff */
[----:B------:R-:W-:Y:S01]  /*13c0*/  @!P1 SHF.L.U32 R32, R24, 0x6, RZ ;  /* 0x0000000618209819 */ /* 0x000fe200000006ff */
[----:B---3--:R-:W-:-:S03]  /*13d0*/  @!P1 IMAD.WIDE.U32 R20, R29, 0x4, R20 ;  /* 0x000000041d149825 */ /* 0x008fc600078e0014 */
[----:B------:R-:W-:Y:S01]  /*13e0*/  @!P1 LOP3.LUT R32, R32, 0x7c0, RZ, 0xc0, !PT ;  /* 0x000007c020209812 */ /* 0x000fe200078ec0ff */
[----:B------:R-:W-:Y:S02]  /*13f0*/  IMAD.MOV.U32 R29, RZ, RZ, RZ ;  /* 0x000000ffff1d7224 */ /* 0x000fe400078e00ff */
[----:B------:R-:W-:-:S04]  /*1400*/  @!P1 IMAD.WIDE.U32 R92, R31, 0x4, R92 ;  /* 0x000000041f5c9825 */ /* 0x000fc800078e005c */
[----:B------:R-:W-:Y:S01]  /*1410*/  IMAD.MOV.U32 R31, RZ, RZ, RZ ;  /* 0x000000ffff1f7224 */ /* 0x000fe200078e00ff */
[----:B------:R3:W4:Y:S01]  /*1420*/  @!P1 LDG.E R29, desc[UR10][R20.64+0x64] ;  /* 0x0000640a141d9981 */ /* 0x000722000c1e1900 */
[----:B------:R-:W-:-:S04]  /*1430*/  @!P1 IMAD R32, R25, 0x800, R32 ;  /* 0x0000080019209824 */ /* 0x000fc800078e0220 */
[----:B-1----:R-:W-:Y:S01]  /*1440*/  @!P1 IMAD.WIDE.U32 R22, R32, 0x4, R22 ;  /* 0x0000000420169825 */ /* 0x002fe200078e0016 */
[----:B------:R-:W4:Y:S01]  /*1450*/  @!P1 LDG.E R31, desc[UR10][R92.64+0x68] ;  /* 0x0000680a5c1f9981 */ /* 0x000f22000c1e1900 */
[----:B------:R-:W-:Y:S01]  /*1460*/  MOV R32, RZ ;  /* 0x000000ff00207202 */ /* 0x000fe20000000f00 */
[----:B---3--:R-:W1:Y:S05]  /*1470*/  @!P1 LDC.64 R20, c[0x0][0x388] ;  /* 0x0000e200ff149b82 */ /* 0x008e6a0000000a00 */
[----:B------:R3:W4:Y:S01]  /*1480*/  @!P1 LDG.E R32, desc[UR10][R22.64+0x6c] ;  /* 0x00006c0a16209981 */ /* 0x000722000c1e1900 */
[C---:B------:R-:W-:Y:S02]  /*1490*/  @!P1 IMAD.SHL.U32 R88, R24.reuse, 0x40, RZ ;  /* 0x0000004018589824 */ /* 0x040fe400078e00ff */
[----:B---3--:R-:W3:Y:S01]  /*14a0*/  @!P1 LDC.64 R22, c[0x0][0x388] ;  /* 0x0000e200ff169b82 */ /* 0x008ee20000000a00 */
[----:B------:R-:W-:-:S02]  /*14b0*/  @!P1 IMAD.SHL.U32 R90, R24, 0x40, RZ ;  /* 0x00000040185a9824 */ /* 0x000fc400078e00ff */
[----:B------:R-:W-:Y:S02]  /*14c0*/  @!P1 LOP3.LUT R88, R88, 0x7c0, RZ, 0xc0, !PT ;  /* 0x000007c058589812 */ /* 0x000fe400078ec0ff */
[----:B------:R-:W-:Y:S02]  /*14d0*/  LOP3.LUT R93, R33, R26, RZ, 0xfc, !PT ;  /* 0x0000001a215d7212 */ /* 0x000fe400078efcff */
[----:B------:R-:W-:Y:S02]  /*14e0*/  @!P1 LOP3.LUT R90, R90, 0x7c0, RZ, 0xc0, !PT ;  /* 0x000007c05a5a9812 */ /* 0x000fe400078ec0ff */
[C---:B------:R-:W-:Y:S02]  /*14f0*/  @!P1 LEA R88, R25.reuse, R88, 0xb ;  /* 0x0000005819589211 */ /* 0x040fe400078e58ff */
[----:B------:R-:W-:Y:S02]  /*1500*/  IADD3 R92, PT, PT, R84, R93, RZ ;  /* 0x0000005d545c7210 */ /* 0x000fe40007ffe0ff */
[----:B------:R-:W-:Y:S01]  /*1510*/  @!P1 LEA R93, R25, R90, 0xb ;  /* 0x0000005a195d9211 */ /* 0x000fe200078e58ff */
[----:B-1----:R-:W-:-:S02]  /*1520*/  @!P1 IMAD.WIDE.U32 R20, R88, 0x4, R20 ;  /* 0x0000000458149825 */ /* 0x002fc400078e0014 */
[----:B------:R1:W-:Y:S02]  /*1530*/  STS [R92+0x38], R91 ;  /* 0x0000385b5c007388 */ /* 0x0003e40000000800 */
[----:B------:R-:W-:-:S06]  /*1540*/  IMAD.MOV.U32 R88, RZ, RZ, RZ ;  /* 0x000000ffff587224 */ /* 0x000fcc00078e00ff */
[----:B------:R1:W4:Y:S01]  /*1550*/  @!P1 LDG.E R88, desc[UR10][R20.64+0x70] ;  /* 0x0000700a14589981 */ /* 0x000322000c1e1900 */
[----:B---3--:R-:W-:Y:S01]  /*1560*/  @!P1 IMAD.WIDE.U32 R22, R93, 0x4, R22 ;  /* 0x000000045d169825 */ /* 0x008fe200078e0016 */
[----:B-1----:R-:W-:-:S06]  /*1570*/  CS2R R90, SRZ ;  /* 0x00000000005a7805 */ /* 0x002fcc000001ff00 */
[----:B------:R1:W3:Y:S01]  /*1580*/  @!P1 LDG.E R90, desc[UR10][R22.64+0x74] ;  /* 0x0000740a165a9981 */ /* 0x0002e2000c1e1900 */
[----:B------:R-:W2:Y:S01]  /*1590*/  @!P1 LDC.64 R20, c[0x0][0x388] ;  /* 0x0000e200ff149b82 */ /* 0x000ea20000000a00 */
[----:B------:R-:W-:-:S05]  /*15a0*/  @!P1 IMAD.SHL.U32 R93, R24, 0x40, RZ ;  /* 0x00000040185d9824 */ /* 0x000fca00078e00ff */
[----:B------:R-:W-:-:S04]  /*15b0*/  @!P1 LOP3.LUT R93, R93, 0x7c0, RZ, 0xc0, !PT ;  /* 0x000007c05d5d9812 */ /* 0x000fc800078ec0ff */
[----:B------:R-:W-:Y:S02]  /*15c0*/  @!P1 LEA R93, R25, R93, 0xb ;  /* 0x0000005d195d9211 */ /* 0x000fe400078e58ff */
[CC--:B-1----:R-:W-:Y:S02]  /*15d0*/  LOP3.LUT R23, R33.reuse, R26.reuse, RZ, 0xfc, !PT ;  /* 0x0000001a21177212 */ /* 0x0c2fe400078efcff */
[-C--:B------:R-:W-:Y:S02]  /*15e0*/  LOP3.LUT R22, R33, R26.reuse, RZ, 0xfc, !PT ;  /* 0x0000001a21167212 */ /* 0x080fe400078efcff */
[----:B------:R-:W-:Y:S01]  /*15f0*/  IADD3 R23, PT, PT, R84, R23, RZ ;  /* 0x0000001754177210 */ /* 0x000fe20007ffe0ff */
[----:B--2---:R-:W-:Y:S01]  /*1600*/  @!P1 IMAD.WIDE.U32 R20, R93, 0x4, R20 ;  /* 0x000000045d149825 */ /* 0x004fe200078e0014 */
[----:B------:R-:W-:-:S04]  /*1610*/  LOP3.LUT R93, R33, R26, RZ, 0xfc, !PT ;  /* 0x0000001a215d7212 */ /* 0x000fc800078efcff */
[----:B------:R1:W2:Y:S01]  /*1620*/  @!P1 LDG.E R91, desc[UR10][R20.64+0x78] ;  /* 0x0000780a145b9981 */ /* 0x0002a2000c1e1900 */
[----:B------:R-:W-:Y:S01]  /*1630*/  IMAD.IADD R93, R84, 0x1, R93 ;  /* 0x00000001545d7824 */ /* 0x000fe200078e025d */
[CC--:B-1----:R-:W-:Y:S02]  /*1640*/  LOP3.LUT R21, R33.reuse, R26.reuse, RZ, 0xfc, !PT ;  /* 0x0000001a21157212 */ /* 0x0c2fe400078efcff */
[----:B------:R1:W-:Y:S04]  /*1650*/  STS [R92+0x3c], R89 ;  /* 0x00003c595c007388 */ /* 0x0003e80000000800 */
[----:B------:R-:W-:Y:S04]  /*1660*/  STS [R93+0x40], R27 ;  /* 0x0000401b5d007388 */ /* 0x000fe80000000800 */
[----:B------:R-:W-:Y:S01]  /*1670*/  STS [R93+0x44], R87 ;  /* 0x000044575d007388 */ /* 0x000fe20000000800 */
[----:B-1----:R-:W-:-:S02]  /*1680*/  LOP3.LUT R89, R33, R26, RZ, 0xfc, !PT ;  /* 0x0000001a21597212 */ /* 0x002fc400078efcff */
[C---:B------:R-:W-:Y:S01]  /*1690*/  IADD3 R92, PT, PT, R84.reuse, R22, RZ ;  /* 0x00000016545c7210 */ /* 0x040fe20007ffe0ff */
[----:B------:R-:W-:Y:S02]  /*16a0*/  STS [R23+0x48], R86 ;  /* 0x0000485617007388 */ /* 0x000fe40000000800 */
[C---:B------:R-:W-:Y:S02]  /*16b0*/  IMAD.IADD R89, R84.reuse, 0x1, R89 ;  /* 0x0000000154597824 */ /* 0x040fe400078e0259 */
[----:B------:R1:W-:Y:S02]  /*16c0*/  STS [R23+0x4c], R85 ;  /* 0x00004c5517007388 */ /* 0x0003e40000000800 */
[----:B-1----:R-:W1:Y:S02]  /*16d0*/  @!P1 LDC.64 R22, c[0x0][0x388] ;  /* 0x0000e200ff169b82 */ /* 0x002e640000000a00 */
[----:B------:R4:W-:Y:S01]  /*16e0*/  STS [R89+0x50], R30 ;  /* 0x0000501e59007388 */ /* 0x0009e20000000800 */
[----:B------:R-:W-:Y:S01]  /*16f0*/  LOP3.LUT R87, R33, R26, RZ, 0xfc, !PT ;  /* 0x0000001a21577212 */ /* 0x000fe200078efcff */
[----:B------:R-:W-:-:S03]  /*1700*/  IMAD.IADD R27, R84, 0x1, R21 ;  /* 0x00000001541b7824 */ /* 0x000fc600078e0215 */
[----:B------:R-:W-:Y:S01]  /*1710*/  IADD3 R87, PT, PT, R84, R87, RZ ;  /* 0x0000005754577210 */ /* 0x000fe20007ffe0ff */
[----:B------:R-:W1:Y:S01]  /*1720*/  @!P1 LDC.64 R20, c[0x0][0x388] ;  /* 0x0000e200ff149b82 */ /* 0x000e620000000a00 */
[----:B----4-:R-:W-:-:S05]  /*1730*/  @!P1 IMAD.SHL.U32 R30, R24, 0x40, RZ ;  /* 0x00000040181e9824 */ /* 0x010fca00078e00ff */
[----:B------:R-:W-:Y:S01]  /*1740*/  @!P1 LOP3.LUT R30, R30, 0x7c0, RZ, 0xc0, !PT ;  /* 0x000007c01e1e9812 */ /* 0x000fe200078ec0ff */
[----:B------:R4:W-:Y:S04]  /*1750*/  STS [R89+0x54], R45 ;  /* 0x0000542d59007388 */ /* 0x0009e80000000800 */
[----:B------:R4:W-:Y:S02]  /*1760*/  STS [R92+0x58], R44 ;  /* 0x0000582c5c007388 */ /* 0x0009e40000000800 */
[----:B----4-:R-:W-:-:S04]  /*1770*/  LOP3.LUT R45, R33, R26, RZ, 0xfc, !PT ;  /* 0x0000001a212d7212 */ /* 0x010fc800078efcff */
[----:B------:R-:W-:Y:S01]  /*1780*/  IADD3 R85, PT, PT, R84, R45, RZ ;  /* 0x0000002d54557210 */ /* 0x000fe20007ffe0ff */
[----:B------:R4:W-:Y:S01]  /*1790*/  STS [R92+0x5c], R35 ;  /* 0x00005c235c007388 */ /* 0x0009e20000000800 */
[----:B------:R-:W1:Y:S03]  /*17a0*/  @!P1 LDC.64 R44, c[0x0][0x388] ;  /* 0x0000e200ff2c9b82 */ /* 0x000e660000000a00 */
[----:B------:R4:W-:Y:S02]  /*17b0*/  STS [R27+0x60], R34 ;  /* 0x000060221b007388 */ /* 0x0009e40000000800 */
[----:B----4-:R-:W-:-:S03]  /*17c0*/  @!P1 IMAD.SHL.U32 R35, R24, 0x40, RZ ;  /* 0x0000004018239824 */ /* 0x010fc600078e00ff */
[----:B------:R-:W4:Y:S02]  /*17d0*/  @!P1 LDC.64 R92, c[0x0][0x388] ;  /* 0x0000e200ff5c9b82 */ /* 0x000f240000000a00 */
[----:B------:R-:W-:Y:S02]  /*17e0*/  @!P1 LOP3.LUT R34, R35, 0x7c0, RZ, 0xc0, !PT ;  /* 0x000007c023229812 */ /* 0x000fe400078ec0ff */
[C---:B------:R-:W-:Y:S01]  /*17f0*/  @!P1 LEA R35, R25.reuse, R30, 0xb ;  /* 0x0000001e19239211 */ /* 0x040fe200078e58ff */
[----:B------:R1:W-:Y:S04]  /*1800*/  STS [R27+0x64], R29 ;  /* 0x0000641d1b007388 */ /* 0x0003e80000000800 */
[----:B------:R1:W-:Y:S02]  /*1810*/  STS [R87+0x68], R31 ;  /* 0x0000681f57007388 */ /* 0x0003e40000000800 */
[----:B-1----:R-:W-:-:S02]  /*1820*/  @!P1 IMAD R27, R25, 0x800, R34 ;  /* 0x00000800191b9824 */ /* 0x002fc400078e0222 */
[----:B------:R-:W-:Y:S01]  /*1830*/  @!P1 IMAD.WIDE.U32 R34, R35, 0x4, R22 ;  /* 0x0000000423229825 */ /* 0x000fe200078e0016 */
[----:B------:R-:W1:Y:S03]  /*1840*/  @!P1 LDC.64 R30, c[0x0][0x388] ;  /* 0x0000e200ff1e9b82 */ /* 0x000e660000000a00 */
[C---:B------:R-:W-:Y:S02]  /*1850*/  @!P1 IMAD.SHL.U32 R22, R24.reuse, 0x40, RZ ;  /* 0x0000004018169824 */ /* 0x040fe400078e00ff */
[----:B------:R-:W-:-:S03]  /*1860*/  @!P1 IMAD.SHL.U32 R23, R24, 0x40, RZ ;  /* 0x0000004018179824 */ /* 0x000fc600078e00ff */
[----:B------:R-:W-:Y:S01]  /*1870*/  @!P1 LOP3.LUT R22, R22, 0x7c0, RZ, 0xc0, !PT ;  /* 0x000007c016169812 */ /* 0x000fe200078ec0ff */
[----:B------:R1:W-:Y:S03]  /*1880*/  STS [R87+0x6c], R32 ;  /* 0x00006c2057007388 */ /* 0x0003e60000000800 */
[----:B------:R-:W-:Y:S01]  /*1890*/  @!P1 LEA R29, R25, R22, 0xb ;  /* 0x00000016191d9211 */ /* 0x000fe200078e58ff */
[----:B------:R-:W-:Y:S01]  /*18a0*/  @!P1 IMAD.WIDE.U32 R20, R27, 0x4, R20 ;  /* 0x000000041b149825 */ /* 0x000fe200078e0014 */
[----:B------:R-:W-:-:S03]  /*18b0*/  MOV R27, RZ ;  /* 0x000000ff001b7202 */ /* 0x000fc60000000f00 */
[----:B------:R-:W-:Y:S01]  /*18c0*/  HFMA2 R89, -RZ, RZ, 0, 0 ;  /* 0x00000000ff597431 */ /* 0x000fe200000001ff */
[----:B-1----:R-:W-:Y:S01]  /*18d0*/  @!P1 LOP3.LUT R32, R23, 0x7c0, RZ, 0xc0, !PT ;  /* 0x000007c017209812 */ /* 0x002fe200078ec0ff */
[----:B------:R-:W-:Y:S01]  /*18e0*/  @!P1 IMAD.WIDE.U32 R44, R29, 0x4, R44 ;  /* 0x000000041d2c9825 */ /* 0x000fe200078e002c */
[----:B------:R-:W1:Y:S01]  /*18f0*/  @!P1 LDC.64 R22, c[0x0][0x388] ;  /* 0x0000e200ff169b82 */ /* 0x000e620000000a00 */
[----:B------:R4:W2:Y:S01]  /*1900*/  @!P1 LDG.E R27, desc[UR10][R20.64+0x80] ;  /* 0x0000800a141b9981 */ /* 0x0008a2000c1e1900 */
[----:B------:R-:W-:Y:S01]  /*1910*/  @!P1 LEA R29, R25, R32, 0xb ;  /* 0x00000020191d9211 */ /* 0x000fe200078e58ff */
[----:B------:R-:W-:Y:S02]  /*1920*/  IMAD.MOV.U32 R86, RZ, RZ, RZ ;  /* 0x000000ffff567224 */ /* 0x000fe400078e00ff */
[----:B------:R4:W2:Y:S02]  /*1930*/  @!P1 LDG.E R89, desc[UR10][R34.64+0x7c] ;  /* 0x00007c0a22599981 */ /* 0x0008a4000c1e1900 */
[----:B----4-:R-:W-:-:S04]  /*1940*/  @!P1 IMAD.WIDE.U32 R20, R29, 0x4, R30 ;  /* 0x000000041d149825 */ /* 0x010fc800078e001e */
[C---:B------:R-:W-:Y:S01]  /*1950*/  @!P1 IMAD.SHL.U32 R29, R24.reuse, 0x40, RZ ;  /* 0x00000040181d9824 */ /* 0x040fe200078e00ff */
[----:B------:R-:W4:Y:S01]  /*1960*/  @!P1 LDC.64 R34, c[0x0][0x388] ;  /* 0x0000e200ff229b82 */ /* 0x000f220000000a00 */
[C---:B------:R-:W-:Y:S01]  /*1970*/  @!P1 SHF.L.U32 R31, R24.reuse, 0x6, RZ ;  /* 0x00000006181f9819 */ /* 0x040fe200000006ff */
[----:B------:R3:W2:Y:S02]  /*1980*/  @!P1 LDG.E R86, desc[UR10][R20.64+0x88] ;  /* 0x0000880a14569981 */ /* 0x0006a4000c1e1900 */
[----:B------:R-:W-:Y:S02]  /*1990*/  @!P1 LOP3.LUT R30, R29, 0x7c0, RZ, 0xc0, !PT ;  /* 0x000007c01d1e9812 */ /* 0x000fe400078ec0ff */
[----:B------:R-:W-:Y:S02]  /*19a0*/  STS [R85+0x70], R88 ;  /* 0x0000705855007388 */ /* 0x000fe40000000800 */
[----:B------:R-:W-:Y:S02]  /*19b0*/  @!P1 LEA R29, R25, R30, 0xb ;  /* 0x0000001e191d9211 */ /* 0x000fe400078e58ff */
[----:B---3--:R3:W-:Y:S01]  /*19c0*/  STS [R85+0x74], R90 ;  /* 0x0000745a55007388 */ /* 0x0087e20000000800 */
[----:B------:R-:W-:Y:S01]  /*19d0*/  @!P1 LOP3.LUT R32, R31, 0x7c0, RZ, 0xc0, !PT ;  /* 0x000007c01f209812 */ /* 0x000fe200078ec0ff */
[----:B------:R-:W4:Y:S01]  /*19e0*/  @!P1 LDC.64 R20, c[0x0][0x388] ;  /* 0x0000e200ff149b82 */ /* 0x000f220000000a00 */
[----:B------:R-:W-:Y:S01]  /*19f0*/  @!P1 IMAD.WIDE.U32 R92, R29, 0x4, R92 ;  /* 0x000000041d5c9825 */ /* 0x000fe200078e005c */
[----:B------:R-:W-:-:S03]  /*1a00*/  @!P1 SHF.L.U32 R29, R24, 0x6, RZ ;  /* 0x00000006181d9819 */ /* 0x000fc600000006ff */
[----:B---3--:R-:W-:Y:S02]  /*1a10*/  HFMA2 R85, -RZ, RZ, 0, 0 ;  /* 0x00000000ff557431 */ /* 0x008fe400000001ff */
[----:B------:R-:W-:Y:S01]  /*1a20*/  @!P1 IMAD R31, R25, 0x800, R32 ;  /* 0x00000800191f9824 */ /* 0x000fe200078e0220 */
[----:B------:R-:W-:Y:S01]  /*1a30*/  @!P1 LOP3.LUT R32, R29, 0x7c0, RZ, 0xc0, !PT ;  /* 0x000007c01d209812 */ /* 0x000fe200078ec0ff */
[----:B------:R-:W-:Y:S02]  /*1a40*/  IMAD.MOV.U32 R30, RZ, RZ, RZ ;  /* 0x000000ffff1e7224 */ /* 0x000fe400078e00ff */
[----:B-1----:R-:W-:Y:S01]  /*1a50*/  @!P1 IMAD.WIDE.U32 R22, R31, 0x4, R22 ;  /* 0x000000041f169825 */ /* 0x002fe200078e0016 */
[C---:B------:R-:W-:Y:S01]  /*1a60*/  @!P1 SHF.L.U32 R31, R24.reuse, 0x6, RZ ;  /* 0x00000006181f9819 */ /* 0x040fe200000006ff */
[----:B------:R1:W3:Y:S02]  /*1a70*/  @!P1 LDG.E R85, desc[UR10][R92.64+0x8c] ;  /* 0x00008c0a5c559981 */ /* 0x0002e4000c1e1900 */
[----:B------:R-:W-:Y:S01]  /*1a80*/  @!P1 IMAD R29, R25, 0x800, R32 ;  /* 0x00000800191d9824 */ /* 0x000fe200078e0220 */
[----:B------:R-:W-:Y:S01]  /*1a90*/  @!P1 LOP3.LUT R32, R31, 0x7c0, RZ, 0xc0, !PT ;  /* 0x000007c01f209812 */ /* 0x000fe200078ec0ff */
[----:B------:R4:W3:Y:S01]  /*1aa0*/  @!P1 LDG.E R30, desc[UR10][R22.64+0x90] ;  /* 0x0000900a161e9981 */ /* 0x0008e2000c1e1900 */
[----:B-1----:R-:W1:Y:S01]  /*1ab0*/  @!P1 LDC.64 R92, c[0x0][0x388] ;  /* 0x0000e200ff5c9b82 */ /* 0x002e620000000a00 */
[----:B----4-:R-:W-:Y:S01]  /*1ac0*/  @!P1 IMAD.WIDE.U32 R34, R29, 0x4, R34 ;  /* 0x000000041d229825 */ /* 0x010fe200078e0022 */
[----:B------:R-:W-:-:S03]  /*1ad0*/  @!P1 SHF.L.U32 R22, R24, 0x6, RZ ;  /* 0x0000000618169819 */ /* 0x000fc600000006ff */
[----:B------:R-:W-:Y:S01]  /*1ae0*/  @!P1 IMAD R29, R25, 0x800, R32 ;  /* 0x00000800191d9824 */ /* 0x000fe200078e0220 */
[----:B------:R-:W-:-:S03]  /*1af0*/  @!P1 LOP3.LUT R22, R22, 0x7c0, RZ, 0xc0, !PT ;  /* 0x000007c016169812 */ /* 0x000fc600078ec0ff */
[----:B------:R-:W-:-:S04]  /*1b00*/  @!P1 IMAD.WIDE.U32 R20, R29, 0x4, R20 ;  /* 0x000000041d149825 */ /* 0x000fc800078e0014 */
[----:B------:R-:W-:Y:S02]  /*1b10*/  @!P1 IMAD R29, R25, 0x800, R22 ;  /* 0x00000800191d9824 */ /* 0x000fe400078e0216 */
[----:B------:R-:W4:Y:S01]  /*1b20*/  @!P1 LDC.64 R22, c[0x0][0x388] ;  /* 0x0000e200ff169b82 */ /* 0x000f220000000a00 */
[----:B------:R-:W-:-:S06]  /*1b30*/  IMAD.MOV.U32 R87, RZ, RZ, RZ ;  /* 0x000000ffff577224 */ /* 0x000fcc00078e00ff */
[----:B------:R1:W3:Y:S02]  /*1b40*/  @!P1 LDG.E R87, desc[UR10][R44.64+0x84] ;  /* 0x0000840a2c579981 */ /* 0x0002e4000c1e1900 */
[----:B-1----:R-:W-:Y:S01]  /*1b50*/  @!P1 IMAD.WIDE.U32 R92, R29, 0x4, R92 ;  /* 0x000000041d5c9825 */ /* 0x002fe200078e005c */
[----:B------:R-:W-:-:S04]  /*1b60*/  @!P1 SHF.L.U32 R29, R24, 0x6, RZ ;  /* 0x00000006181d9819 */ /* 0x000fc800000006ff */
[----:B------:R-:W-:Y:S02]  /*1b70*/  @!P1 LOP3.LUT R32, R29, 0x7c0, RZ, 0xc0, !PT ;  /* 0x000007c01d209812 */ /* 0x000fe400078ec0ff */
[----:B------:R-:W-:-:S03]  /*1b80*/  CS2R R44, SRZ ;  /* 0x00000000002c7805 */ /* 0x000fc6000001ff00 */
[----:B------:R-:W-:-:S03]  /*1b90*/  @!P1 IMAD R29, R25, 0x800, R32 ;  /* 0x00000800191d9824 */ /* 0x000fc600078e0220 */
[----:B------:R1:W3:Y:S01]  /*1ba0*/  @!P1 LDG.E R45, desc[UR10][R34.64+0x94] ;  /* 0x0000940a222d9981 */ /* 0x0002e2000c1e1900 */
[----:B----4-:R-:W-:Y:S01]  /*1bb0*/  @!P1 IMAD.WIDE.U32 R22, R29, 0x4, R22 ;  /* 0x000000041d169825 */ /* 0x010fe200078e0016 */
[----:B------:R-:W-:Y:S02]  /*1bc0*/  @!P1 SHF.L.U32 R29, R24, 0x6, RZ ;  /* 0x00000006181d9819 */ /* 0x000fe400000006ff */
[----:B------:R4:W3:Y:S01]  /*1bd0*/  @!P1 LDG.E R44, desc[UR10][R20.64+0x98] ;  /* 0x0000980a142c9981 */ /* 0x0008e2000c1e1900 */
[----:B-1----:R-:W-:Y:S02]  /*1be0*/  CS2R R34, SRZ ;  /* 0x0000000000227805 */ /* 0x002fe4000001ff00 */
[----:B------:R-:W-:Y:S01]  /*1bf0*/  @!P1 LOP3.LUT R32, R29, 0x7c0, RZ, 0xc0, !PT ;  /* 0x000007c01d209812 */ /* 0x000fe200078ec0ff */
[----:B----4-:R-:W1:Y:S03]  /*1c00*/  @!P1 LDC.64 R20, c[0x0][0x388] ;  /* 0x0000e200ff149b82 */ /* 0x010e660000000a00 */
[----:B------:R4:W3:Y:S04]  /*1c10*/  @!P1 LDG.E R35, desc[UR10][R92.64+0x9c] ;  /* 0x00009c0a5c239981 */ /* 0x0008e8000c1e1900 */
[----:B------:R4:W3:Y:S02]  /*1c20*/  @!P1 LDG.E R34, desc[UR10][R22.64+0xa0] ;  /* 0x0000a00a16229981 */ /* 0x0008e4000c1e1900 */
[----:B----4-:R-:W4:Y:S01]  /*1c30*/  @!P1 LDC.64 R92, c[0x0][0x388] ;  /* 0x0000e200ff5c9b82 */ /* 0x010f220000000a00 */
[----:B------:R-:W-:Y:S01]  /*1c40*/  @!P1 IMAD R29, R25, 0x800, R32 ;  /* 0x00000800191d9824 */ /* 0x000fe200078e0220 */
[----:B------:R-:W-:-:S06]  /*1c50*/  @!P1 LOP3.LUT R32, R31, 0x7c0, RZ, 0xc0, !PT ;  /* 0x000007c01f209812 */ /* 0x000fcc00078ec0ff */
[----:B------:R-:W4:Y:S01]  /*1c60*/  @!P1 LDC.64 R22, c[0x0][0x388] ;  /* 0x0000e200ff169b82 */ /* 0x000f220000000a00 */
[----:B------:R-:W-:Y:S02]  /*1c70*/  @!P1 IMAD R31, R25, 0x800, R32 ;  /* 0x00000800191f9824 */ /* 0x000fe400078e0220 */
[----:B------:R-:W-:-:S05]  /*1c80*/  @!P1 IMAD.SHL.U32 R32, R24, 0x40, RZ ;  /* 0x0000004018209824 */ /* 0x000fca00078e00ff */
[----:B------:R-:W-:Y:S01]  /*1c90*/  @!P1 LOP3.LUT R32, R32, 0x7c0, RZ, 0xc0, !PT ;  /* 0x000007c020209812 */ /* 0x000fe200078ec0ff */
[----:B-1----:R-:W-:Y:S01]  /*1ca0*/  @!P1 IMAD.WIDE.U32 R20, R29, 0x4, R20 ;  /* 0x000000041d149825 */ /* 0x002fe200078e0014 */
[----:B------:R-:W-:Y:S02]  /*1cb0*/  MOV R29, RZ ;  /* 0x000000ff001d7202 */ /* 0x000fe40000000f00 */
[----:B------:R-:W-:Y:S01]  /*1cc0*/  @!P1 LEA R32, R25, R32, 0xb ;  /* 0x0000002019209211 */ /* 0x000fe200078e58ff */
[----:B----4-:R-:W-:-:S04]  /*1cd0*/  @!P1 IMAD.WIDE.U32 R92, R31, 0x4, R92 ;  /* 0x000000041f5c9825 */ /* 0x010fc800078e005c */
[----:B------:R-:W-:Y:S01]  /*1ce0*/  HFMA2 R31, -RZ, RZ, 0, 0 ;  /* 0x00000000ff1f7431 */ /* 0x000fe200000001ff */
[----:B------:R1:W4:Y:S01]  /*1cf0*/  @!P1 LDG.E R29, desc[UR10][R20.64+0xa4] ;  /* 0x0000a40a141d9981 */ /* 0x000322000c1e1900 */
[----:B------:R-:W-:-:S04]  /*1d00*/  @!P1 IMAD.WIDE.U32 R22, R32, 0x4, R22 ;  /* 0x0000000420169825 */ /* 0x000fc800078e0016 */
[----:B------:R-:W4:Y:S01]  /*1d10*/  @!P1 LDG.E R31, desc[UR10][R92.64+0xa8] ;  /* 0x0000a80a5c1f9981 */ /* 0x000f22000c1e1900 */
[----:B------:R-:W-:Y:S01]  /*1d20*/  IMAD.MOV.U32 R32, RZ, RZ, RZ ;  /* 0x000000ffff207224 */ /* 0x000fe200078e00ff */
[----:B------:R-:W-:Y:S01]  /*1d30*/  @!P1 SHF.L.U32 R90, R24, 0x6, RZ ;  /* 0x00000006185a9819 */ /* 0x000fe200000006ff */
[----:B-1----:R-:W1:Y:S04]  /*1d40*/  @!P1 LDC.64 R20, c[0x0][0x388] ;  /* 0x0000e200ff149b82 */ /* 0x002e680000000a00 */
[----:B------:R1:W4:Y:S04]  /*1d50*/  @!P1 LDG.E R32, desc[UR10][R22.64+0xac] ;  /* 0x0000ac0a16209981 */ /* 0x000328000c1e1900 */
[----:B-1----:R-:W1:Y:S01]  /*1d60*/  @!P1 LDC.64 R22, c[0x0][0x388] ;  /* 0x0000e200ff169b82 */ /* 0x002e620000000a00 */
[----:B------:R-:W-:-:S02]  /*1d70*/  LOP3.LUT R93, R33, R26, RZ, 0xfc, !PT ;  /* 0x0000001a215d7212 */ /* 0x000fc400078efcff */
[----:B------:R-:W-:-:S03]  /*1d80*/  @!P1 LOP3.LUT R90, R90, 0x7c0, RZ, 0xc0, !PT ;  /* 0x000007c05a5a9812 */ /* 0x000fc600078ec0ff */
[----:B------:R-:W-:Y:S02]  /*1d90*/  IMAD.IADD R92, R84, 0x1, R93 ;  /* 0x00000001545c7824 */ /* 0x000fe400078e025d */
[----:B------:R-:W-:Y:S02]  /*1da0*/  @!P1 IMAD R93, R25, 0x800, R90 ;  /* 0x00000800195d9824 */ /* 0x000fe400078e025a */
[----:B------:R-:W-:Y:S01]  /*1db0*/  HFMA2 R90, -RZ, RZ, 0, 0 ;  /* 0x00000000ff5a7431 */ /* 0x000fe200000001ff */
[----:B------:R-:W-:-:S04]  /*1dc0*/  @!P1 SHF.L.U32 R88, R24, 0x6, RZ ;  /* 0x0000000618589819 */ /* 0x000fc800000006ff */
[----:B------:R-:W-:Y:S01]  /*1dd0*/  @!P1 LOP3.LUT R88, R88, 0x7c0, RZ, 0xc0, !PT ;  /* 0x000007c058589812 */ /* 0x000fe200078ec0ff */
[----:B-1----:R-:W-:-:S04]  /*1de0*/  @!P1 IMAD.WIDE.U32 R22, R93, 0x4, R22 ;  /* 0x000000045d169825 */ /* 0x002fc800078e0016 */
[----:B------:R-:W-:Y:S01]  /*1df0*/  @!P1 IMAD R88, R25, 0x800, R88 ;  /* 0x0000080019589824 */ /* 0x000fe200078e0258 */
[----:B------:R-:W4:Y:S03]  /*1e00*/  @!P1 LDG.E R90, desc[UR10][R22.64+0xb4] ;  /* 0x0000b40a165a9981 */ /* 0x000f26000c1e1900 */
[----:B------:R-:W-:Y:S01]  /*1e10*/  @!P1 IMAD.WIDE.U32 R20, R88, 0x4, R20 ;  /* 0x0000000458149825 */ /* 0x000fe200078e0014 */
[----:B------:R-:W-:-:S06]  /*1e20*/  MOV R88, RZ ;  /* 0x000000ff00587202 */ /* 0x000fcc0000000f00 */
[----:B------:R1:W4:Y:S02]  /*1e30*/  @!P1 LDG.E R88, desc[UR10][R20.64+0xb0] ;  /* 0x0000b00a14589981 */ /* 0x000324000c1e1900 */
[----:B-1----:R-:W1:Y:S02]  /*1e40*/  @!P1 LDC.64 R20, c[0x0][0x388] ;  /* 0x0000e200ff149b82 */ /* 0x002e640000000a00 */
[----:B--2---:R2:W-:Y:S01]  /*1e50*/  STS [R92+0x78], R91 ;  /* 0x0000785b5c007388 */ /* 0x0045e20000000800 */
[----:B------:R-:W-:Y:S01]  /*1e60*/  @!P1 IMAD.SHL.U32 R93, R24, 0x40, RZ ;  /* 0x00000040185d9824 */ /* 0x000fe200078e00ff */
[CC--:B------:R-:W-:Y:S02]  /*1e70*/  LOP3.LUT R23, R33.reuse, R26.reuse, RZ, 0xfc, !PT ;  /* 0x0000001a21177212 */ /* 0x0c0fe400078efcff */
[----:B------:R-:W-:Y:S02]  /*1e80*/  LOP3.LUT R22, R33, R26, RZ, 0xfc, !PT ;  /* 0x0000001a21167212 */ /* 0x000fe400078efcff */
[----:B------:R-:W-:-:S02]  /*1e90*/  @!P1 LOP3.LUT R93, R93, 0x7c0, RZ, 0xc0, !PT ;  /* 0x000007c05d5d9812 */ /* 0x000fc400078ec0ff */
[----:B--2---:R-:W-:Y:S01]  /*1ea0*/  LOP3.LUT R91, R33, R26, RZ, 0xfc, !PT ;  /* 0x0000001a215b7212 */ /* 0x004fe200078efcff */
[----:B------:R-:W-:-:S03]  /*1eb0*/  IMAD.IADD R23, R84, 0x1, R23 ;  /* 0x0000000154177824 */ /* 0x000fc600078e0217 */
[----:B------:R-:W-:Y:S02]  /*1ec0*/  IADD3 R91, PT, PT, R84, R91, RZ ;  /* 0x0000005b545b7210 */ /* 0x000fe40007ffe0ff */
[----:B------:R-:W-:-:S05]  /*1ed0*/  @!P1 LEA R93, R25, R93, 0xb ;  /* 0x0000005d195d9211 */ /* 0x000fca00078e58ff */
[----:B-1----:R-:W-:-:S04]  /*1ee0*/  @!P1 IMAD.WIDE.U32 R20, R93, 0x4, R20 ;  /* 0x000000045d149825 */ /* 0x002fc800078e0014 */
[----:B------:R-:W-:-:S06]  /*1ef0*/  IMAD.MOV.U32 R93, RZ, RZ, RZ ;  /* 0x000000ffff5d7224 */ /* 0x000fcc00078e00ff */
[----:B------:R1:W2:Y:S02]  /*1f00*/  @!P1 LDG.E R93, desc[UR10][R20.64+0xb8] ;  /* 0x0000b80a145d9981 */ /* 0x0002a4000c1e1900 */
[CC--:B-1----:R-:W-:Y:S02]  /*1f10*/  LOP3.LUT R21, R33.reuse, R26.reuse, RZ, 0xfc, !PT ;  /* 0x0000001a21157212 */ /* 0x0c2fe400078efcff */
[----:B------:R1:W-:Y:S04]  /*1f20*/  STS [R92+0x7c], R89 ;  /* 0x00007c595c007388 */ /* 0x0003e80000000800 */
[----:B------:R3:W-:Y:S01]  /*1f30*/  STS [R91+0x80], R27 ;  /* 0x0000801b5b007388 */ /* 0x0007e20000000800 */
[----:B-1----:R-:W-:Y:S01]  /*1f40*/  IMAD.IADD R92, R84, 0x1, R22 ;  /* 0x00000001545c7824 */ /* 0x002fe200078e0216 */
[----:B------:R-:W-:-:S04]  /*1f50*/  LOP3.LUT R89, R33, R26, RZ, 0xfc, !PT ;  /* 0x0000001a21597212 */ /* 0x000fc800078efcff */
[C---:B------:R-:W-:Y:S02]  /*1f60*/  IADD3 R89, PT, PT, R84.reuse, R89, RZ ;  /* 0x0000005954597210 */ /* 0x040fe40007ffe0ff */
[----:B---3--:R-:W-:Y:S02]  /*1f70*/  IADD3 R27, PT, PT, R84, R21, RZ ;  /* 0x00000015541b7210 */ /* 0x008fe40007ffe0ff */
[----:B------:R-:W1:Y:S01]  /*1f80*/  @!P1 LDC.64 R20, c[0x0][0x388] ;  /* 0x0000e200ff149b82 */ /* 0x000e620000000a00 */
[----:B------:R-:W-:Y:S04]  /*1f90*/  STS [R91+0x84], R87 ;  /* 0x000084575b007388 */ /* 0x000fe80000000800 */
[----:B------:R-:W-:Y:S04]  /*1fa0*/  STS [R23+0x88], R86 ;  /* 0x0000885617007388 */ /* 0x000fe80000000800 */
[----:B------:R3:W-:Y:S02]  /*1fb0*/  STS [R23+0x8c], R85 ;  /* 0x00008c5517007388 */ /* 0x0007e40000000800 */
[----:B---3--:R-:W3:Y:S02]  /*1fc0*/  @!P1 LDC.64 R22, c[0x0][0x388] ;  /* 0x0000e200ff169b82 */ /* 0x008ee40000000a00 */
[----:B------:R1:W-:Y:S01]  /*1fd0*/  STS [R89+0x90], R30 ;  /* 0x0000901e59007388 */ /* 0x0003e20000000800 */
[----:B------:R-:W-:-:S03]  /*1fe0*/  LOP3.LUT R87, R33, R26, RZ, 0xfc, !PT ;  /* 0x0000001a21577212 */ /* 0x000fc600078efcff */
[----:B------:R-:W-:Y:S01]  /*1ff0*/  STS [R89+0x94], R45 ;  /* 0x0000942d59007388 */ /* 0x000fe20000000800 */
[----:B-1----:R-:W-:-:S03]  /*2000*/  @!P1 SHF.L.U32 R30, R24, 0x6, RZ ;  /* 0x00000006181e9819 */ /* 0x002fc600000006ff */
[----:B------:R1:W-:Y:S01]  /*2010*/  STS [R92+0x9c], R35 ;  /* 0x00009c235c007388 */ /* 0x0003e20000000800 */
[----:B------:R-:W-:Y:S01]  /*2020*/  @!P1 LOP3.LUT R30, R30, 0x7c0, RZ, 0xc0, !PT ;  /* 0x000007c01e1e9812 */ /* 0x000fe200078ec0ff */
[----:B------:R-:W-:Y:S02]  /*2030*/  IMAD.IADD R87, R84, 0x1, R87 ;  /* 0x0000000154577824 */ /* 0x000fe400078e0257 */
[----:B------:R-:W-:Y:S01]  /*2040*/  STS [R92+0x98], R44 ;  /* 0x0000982c5c007388 */ /* 0x000fe20000000800 */
[----:B-1----:R-:W-:-:S03]  /*2050*/  @!P1 SHF.L.U32 R35, R24, 0x6, RZ ;  /* 0x0000000618239819 */ /* 0x002fc600000006ff */
[----:B------:R1:W-:Y:S01]  /*2060*/  STS [R27+0xa0], R34 ;  /* 0x0000a0221b007388 */ /* 0x0003e20000000800 */
[----:B------:R-:W-:Y:S01]  /*2070*/  @!P1 LOP3.LUT R86, R35, 0x7c0, RZ, 0xc0, !PT ;  /* 0x000007c023569812 */ /* 0x000fe200078ec0ff */
[----:B------:R-:W-:Y:S01]  /*2080*/  IMAD.MOV.U32 R91, RZ, RZ, RZ ;  /* 0x000000ffff5b7224 */ /* 0x000fe200078e00ff */
[----:B------:R-:W-:-:S05]  /*2090*/  LOP3.LUT R45, R33, R26, RZ, 0xfc, !PT ;  /* 0x0000001a212d7212 */ /* 0x000fca00078efcff */
[----:B------:R-:W-:Y:S01]  /*20a0*/  IMAD.IADD R89, R84, 0x1, R45 ;  /* 0x0000000154597824 */ /* 0x000fe200078e022d */
[----:B-1----:R-:W1:Y:S08]  /*20b0*/  @!P1 LDC.64 R34, c[0x0][0x388] ;  /* 0x0000e200ff229b82 */ /* 0x002e700000000a00 */
[----:B------:R-:W1:Y:S01]  /*20c0*/  @!P1 LDC.64 R44, c[0x0][0x388] ;  /* 0x0000e200ff2c9b82 */ /* 0x000e620000000a00 */
[----:B----4-:R4:W-:Y:S02]  /*20d0*/  STS [R27+0xa4], R29 ;  /* 0x0000a41d1b007388 */ /* 0x0109e40000000800 */
[----:B----4-:R-:W-:-:S02]  /*20e0*/  @!P1 IMAD R27, R25, 0x800, R30 ;  /* 0x00000800191b9824 */ /* 0x010fc400078e021e */
[----:B------:R4:W-:Y:S01]  /*20f0*/  STS [R87+0xa8], R31 ;  /* 0x0000a81f57007388 */ /* 0x0009e20000000800 */
[----:B------:R-:W-:-:S03]  /*2100*/  @!P1 LEA R29, R25, R86, 0xb ;  /* 0x00000056191d9211 */ /* 0x000fc600078e58ff */
[----:B------:R3:W-:Y:S01]  /*2110*/  STS [R87+0xac], R32 ;  /* 0x0000ac2057007388 */ /* 0x0007e20000000800 */
[----:B------:R-:W-:Y:S01]  /*2120*/  IMAD.MOV.U32 R85, RZ, RZ, RZ ;  /* 0x000000ffff557224 */ /* 0x000fe200078e00ff */
[----:B----4-:R-:W4:Y:S01]  /*2130*/  @!P1 LDC.64 R30, c[0x0][0x388] ;  /* 0x0000e200ff1e9b82 */ /* 0x010f220000000a00 */
[----:B---3--:R-:W-:-:S05]  /*2140*/  @!P1 IMAD.WIDE.U32 R86, R27, 0x4, R22 ;  /* 0x000000041b569825 */ /* 0x008fca00078e0016 */
[----:B------:R-:W3:Y:S01]  /*2150*/  @!P1 LDG.E R91, desc[UR10][R86.64+0xbc] ;  /* 0x0000bc0a565b9981 */ /* 0x000ee2000c1e1900 */
[C---:B------:R-:W-:Y:S02]  /*2160*/  @!P1 SHF.L.U32 R22, R24.reuse, 0x6, RZ ;  /* 0x0000000618169819 */ /* 0x040fe400000006ff */
[----:B------:R-:W-:Y:S01]  /*2170*/  @!P1 SHF.L.U32 R27, R24, 0x6, RZ ;  /* 0x00000006181b9819 */ /* 0x000fe200000006ff */
[----:B------:R-:W-:Y:S01]  /*2180*/  @!P1 IMAD.WIDE.U32 R20, R29, 0x4, R20 ;  /* 0x000000041d149825 */ /* 0x000fe200078e0014 */
[----:B------:R-:W-:Y:S02]  /*2190*/  @!P1 LOP3.LUT R22, R22, 0x7c0, RZ, 0xc0, !PT ;  /* 0x000007c016169812 */ /* 0x000fe400078ec0ff */
[----:B------:R-:W-:Y:S01]  /*21a0*/  @!P1 LOP3.LUT R32, R27, 0x7c0, RZ, 0xc0, !PT ;  /* 0x000007c01b209812 */ /* 0x000fe200078ec0ff */
[----:B------:R-:W-:Y:S01]  /*21b0*/  @!P1 IMAD.SHL.U32 R29, R24, 0x40, RZ ;  /* 0x00000040181d9824 */ /* 0x000fe200078e00ff */
[----:B------:R1:W3:Y:S01]  /*21c0*/  @!P1 LDG.E R85, desc[UR10][R20.64+0xc0] ;  /* 0x0000c00a14559981 */ /* 0x0002e2000c1e1900 */
[----:B------:R-:W-:-:S02]  /*21d0*/  @!P1 IMAD R23, R25, 0x800, R22 ;  /* 0x0000080019179824 */ /* 0x000fc400078e0216 */
[----:B------:R-:W-:Y:S02]  /*21e0*/  @!P1 IMAD R27, R25, 0x800, R32 ;  /* 0x00000800191b9824 */ /* 0x000fe400078e0220 */
[----:B-1----:R-:W-:Y:S01]  /*21f0*/  @!P1 IMAD.WIDE.U32 R22, R23, 0x4, R44 ;  /* 0x0000000417169825 */ /* 0x002fe200078e002c */
[----:B------:R-:W-:Y:S01]  /*2200*/  @!P1 LOP3.LUT R44, R29, 0x7c0, RZ, 0xc0, !PT ;  /* 0x000007c01d2c9812 */ /* 0x000fe200078ec0ff */
[----:B------:R-:W1:Y:S02]  /*2210*/  @!P1 LDC.64 R20, c[0x0][0x388] ;  /* 0x0000e200ff149b82 */ /* 0x000e640000000a00 */
[----:B------:R-:W-:Y:S01]  /*2220*/  @!P1 IMAD.WIDE.U32 R34, R27, 0x4, R34 ;  /* 0x000000041b229825 */ /* 0x000fe200078e0022 */
[----:B------:R-:W-:Y:S01]  /*2230*/  @!P1 SHF.L.U32 R27, R24, 0x6, RZ ;  /* 0x00000006181b9819 */ /* 0x000fe200000006ff */
[----:B------:R4:W-:Y:S01]  /*2240*/  STS [R89+0xb4], R90 ;  /* 0x0000b45a59007388 */ /* 0x0009e20000000800 */
[----:B------:R-:W-:Y:S02]  /*2250*/  @!P1 LEA R29, R25, R44, 0xb ;  /* 0x0000002c191d9211 */ /* 0x000fe400078e58ff */
[----:B------:R-:W-:Y:S01]  /*2260*/  @!P1 LOP3.LUT R32, R27, 0x7c0, RZ, 0xc0, !PT ;  /* 0x000007c01b209812 */ /* 0x000fe200078ec0ff */
[----:B------:R-:W1:Y:S01]  /*2270*/  @!P1 LDC.64 R44, c[0x0][0x388] ;  /* 0x0000e200ff2c9b82 */ /* 0x000e620000000a00 */
[----:B----4-:R-:W-:-:S03]  /*2280*/  MOV R90, RZ ;  /* 0x000000ff005a7202 */ /* 0x010fc60000000f00 */
[----:B------:R-:W-:-:S03]  /*2290*/  @!P1 IMAD R27, R25, 0x800, R32 ;  /* 0x00000800191b9824 */ /* 0x000fc600078e0220 */
[----:B------:R4:W3:Y:S01]  /*22a0*/  @!P1 LDG.E R90, desc[UR10][R22.64+0xc4] ;  /* 0x0000c40a165a9981 */ /* 0x0008e2000c1e1900 */
[----:B------:R-:W-:-:S03]  /*22b0*/  @!P1 IMAD.WIDE.U32 R30, R27, 0x4, R30 ;  /* 0x000000041b1e9825 */ /* 0x000fc600078e001e */
[----:B------:R1:W-:Y:S01]  /*22c0*/  STS [R89+0xb0], R88 ;  /* 0x0000b05859007388 */ /* 0x0003e20000000800 */
[----:B------:R-:W-:Y:S01]  /*22d0*/  @!P1 IMAD.SHL.U32 R27, R24, 0x40, RZ ;  /* 0x00000040181b9824 */ /* 0x000fe200078e00ff */
[----:B----4-:R-:W4:Y:S01]  /*22e0*/  @!P1 LDC.64 R22, c[0x0][0x388] ;  /* 0x0000e200ff169b82 */ /* 0x010f220000000a00 */
[----:B------:R-:W-:Y:S01]  /*22f0*/  MOV R86, RZ ;  /* 0x000000ff00567202 */ /* 0x000fe20000000f00 */
[----:B-1----:R-:W-:Y:S02]  /*2300*/  IMAD.MOV.U32 R89, RZ, RZ, RZ ;  /* 0x000000ffff597224 */ /* 0x002fe400078e00ff */
[----:B------:R-:W-:Y:S01]  /*2310*/  @!P1 LOP3.LUT R32, R27, 0x7c0, RZ, 0xc0, !PT ;  /* 0x000007c01b209812 */ /* 0x000fe200078ec0ff */
[----:B------:R-:W-:-:S04]  /*2320*/  @!P1 IMAD.WIDE.U32 R20, R29, 0x4, R20 ;  /* 0x000000041d149825 */ /* 0x000fc800078e0014 */
[----:B------:R-:W-:Y:S01]  /*2330*/  @!P1 IMAD.SHL.U32 R29, R24, 0x40, RZ ;  /* 0x00000040181d9824 */ /* 0x000fe200078e00ff */
[----:B------:R1:W3:Y:S01]  /*2340*/  @!P1 LDG.E R89, desc[UR10][R30.64+0xcc] ;  /* 0x0000cc0a1e599981 */ /* 0x0002e2000c1e1900 */
[----:B------:R-:W-:-:S03]  /*2350*/  @!P1 LEA R27, R25, R32, 0xb ;  /* 0x00000020191b9211 */ /* 0x000fc600078e58ff */
[----:B------:R1:W3:Y:S01]  /*2360*/  @!P1 LDG.E R86, desc[UR10][R20.64+0xd0] ;  /* 0x0000d00a14569981 */ /* 0x0002e2000c1e1900 */
[----:B------:R-:W-:Y:S01]  /*2370*/  @!P1 LOP3.LUT R32, R29, 0x7c0, RZ, 0xc0, !PT ;  /* 0x000007c01d209812 */ /* 0x000fe200078ec0ff */
[----:B-1----:R-:W1:Y:S01]  /*2380*/  @!P1 LDC.64 R30, c[0x0][0x388] ;  /* 0x0000e200ff1e9b82 */ /* 0x002e620000000a00 */
[----:B------:R-:W-:Y:S02]  /*2390*/  @!P1 IMAD.SHL.U32 R20, R24, 0x40, RZ ;  /* 0x0000004018149824 */ /* 0x000fe400078e00ff */
[----:B------:R-:W-:-:S03]  /*23a0*/  @!P1 IMAD.WIDE.U32 R44, R27, 0x4, R44 ;  /* 0x000000041b2c9825 */ /* 0x000fc600078e002c */
[----:B------:R-:W-:Y:S01]  /*23b0*/  @!P1 LOP3.LUT R20, R20, 0x7c0, RZ, 0xc0, !PT ;  /* 0x000007c014149812 */ /* 0x000fe200078ec0ff */
[----:B------:R-:W-:Y:S02]  /*23c0*/  @!P1 IMAD R27, R25, 0x800, R32 ;  /* 0x00000800191b9824 */ /* 0x000fe400078e0220 */
[----:B------:R-:W-:Y:S02]  /*23d0*/  HFMA2 R87, -RZ, RZ, 0, 0 ;  /* 0x00000000ff577431 */ /* 0x000fe400000001ff */
[----:B----4-:R-:W-:Y:S01]  /*23e0*/  @!P1 IMAD.WIDE.U32 R22, R27, 0x4, R22 ;  /* 0x000000041b169825 */ /* 0x010fe200078e0016 */
[----:B------:R-:W-:Y:S02]  /*23f0*/  @!P1 LEA R27, R25, R20, 0xb ;  /* 0x00000014191b9211 */ /* 0x000fe400078e58ff */
[----:B------:R-:W4:Y:S01]  /*2400*/  @!P1 LDC.64 R20, c[0x0][0x388] ;  /* 0x0000e200ff149b82 */ /* 0x000f220000000a00 */
[----:B------:R2:W3:Y:S01]  /*2410*/  @!P1 LDG.E R87, desc[UR10][R34.64+0xc8] ;  /* 0x0000c80a22579981 */ /* 0x0004e2000c1e1900 */
[----:B------:R-:W-:-:S02]  /*2420*/  HFMA2 R88, -RZ, RZ, 0, 0 ;  /* 0x00000000ff587431 */ /* 0x000fc400000001ff */
[----:B-1----:R-:W-:Y:S01]  /*2430*/  @!P1 IMAD.WIDE.U32 R30, R27, 0x4, R30 ;  /* 0x000000041b1e9825 */ /* 0x002fe200078e001e */
[----:B------:R-:W-:Y:S02]  /*2440*/  @!P1 SHF.L.U32 R27, R24, 0x6, RZ ;  /* 0x00000006181b9819 */ /* 0x000fe400000006ff */
[----:B--2---:R-:W-:Y:S01]  /*2450*/  MOV R35, RZ ;  /* 0x000000ff00237202 */ /* 0x004fe20000000f00 */
[----:B------:R-:W2:Y:S01]  /*2460*/  @!P1 LDG.E R88, desc[UR10][R44.64+0xd4] ;  /* 0x0000d40a2c589981 */ /* 0x000ea2000c1e1900 */
[----:B------:R-:W-:-:S04]  /*2470*/  @!P1 LOP3.LUT R34, R27, 0x7c0, RZ, 0xc0, !PT ;  /* 0x000007c01b229812 */ /* 0x000fc800078ec0ff */
[----:B------:R1:W2:Y:S01]  /*2480*/  @!P1 LDG.E R35, desc[UR10][R22.64+0xd8] ;  /* 0x0000d80a16239981 */ /* 0x0002a2000c1e1900 */
[----:B------:R-:W-:Y:S01]  /*2490*/  @!P1 IMAD R27, R25, 0x800, R34 ;  /* 0x00000800191b9824 */ /* 0x000fe200078e0222 */
[----:B-1----:R-:W1:Y:S01]  /*24a0*/  @!P1 LDC.64 R22, c[0x0][0x388] ;  /* 0x0000e200ff169b82 */ /* 0x002e620000000a00 */
[----:B------:R-:W-:Y:S02]  /*24b0*/  CS2R R44, SRZ ;  /* 0x00000000002c7805 */ /* 0x000fe4000001ff00 */
[----:B----4-:R-:W-:Y:S01]  /*24c0*/  @!P1 IMAD.WIDE.U32 R20, R27, 0x4, R20 ;  /* 0x000000041b149825 */ /* 0x010fe200078e0014 */
[----:B------:R-:W-:-:S03]  /*24d0*/  @!P1 SHF.L.U32 R27, R24, 0x6, RZ ;  /* 0x00000006181b9819 */ /* 0x000fc600000006ff */
[----:B------:R-:W-:Y:S01]  /*24e0*/  IMAD.MOV.U32 R32, RZ, RZ, RZ ;  /* 0x000000ffff207224 */ /* 0x000fe200078e00ff */
[----:B------:R4:W2:Y:S01]  /*24f0*/  @!P1 LDG.E R44, desc[UR10][R20.64+0xe0] ;  /* 0x0000e00a142c9981 */ /* 0x0008a2000c1e1900 */
[----:B------:R-:W-:-:S04]  /*2500*/  @!P1 LOP3.LUT R34, R27, 0x7c0, RZ, 0xc0, !PT ;  /* 0x000007c01b229812 */ /* 0x000fc800078ec0ff */
[----:B------:R4:W2:Y:S02]  /*2510*/  @!P1 LDG.E R32, desc[UR10][R30.64+0xdc] ;  /* 0x0000dc0a1e209981 */ /* 0x0008a4000c1e1900 */
[----:B----4-:R-:W4:Y:S01]  /*2520*/  @!P1 LDC.64 R20, c[0x0][0x388] ;  /* 0x0000e200ff149b82 */ /* 0x010f220000000a00 */
[----:B------:R-:W-:Y:S02]  /*2530*/  @!P1 IMAD R27, R25, 0x800, R34 ;  /* 0x00000800191b9824 */ /* 0x000fe400078e0222 */
[----:B------:R-:W-:Y:S02]  /*2540*/  HFMA2 R31, -RZ, RZ, 0, 0 ;  /* 0x00000000ff1f7431 */ /* 0x000fe400000001ff */
[----:B-1----:R-:W-:-:S04]  /*2550*/  @!P1 IMAD.WIDE.U32 R22, R27, 0x4, R22 ;  /* 0x000000041b169825 */ /* 0x002fc800078e0016 */
[----:B------:R-:W-:Y:S01]  /*2560*/  @!P1 IMAD.SHL.U32 R27, R24, 0x40, RZ ;  /* 0x00000040181b9824 */ /* 0x000fe200078e00ff */
[----:B------:R1:W2:Y:S04]  /*2570*/  @!P1 LDG.E R31, desc[UR10][R22.64+0xe4] ;  /* 0x0000e40a161f9981 */ /* 0x0002a8000c1e1900 */
[----:B------:R-:W-:-:S04]  /*2580*/  @!P1 LOP3.LUT R30, R27, 0x7c0, RZ, 0xc0, !PT ;  /* 0x000007c01b1e9812 */ /* 0x000fc800078ec0ff */
[----:B------:R-:W-:Y:S01]  /*2590*/  @!P1 LEA R27, R25, R30, 0xb ;  /* 0x0000001e191b9211 */ /* 0x000fe200078e58ff */
[----:B-1----:R-:W1:Y:S04]  /*25a0*/  @!P1 LDC.64 R22, c[0x0][0x388] ;  /* 0x0000e200ff169b82 */ /* 0x002e680000000a00 */
[----:B----4-:R-:W-:-:S04]  /*25b0*/  @!P1 IMAD.WIDE.U32 R20, R27, 0x4, R20 ;  /* 0x000000041b149825 */ /* 0x010fc800078e0014 */
[----:B------:R-:W-:Y:S01]  /*25c0*/  @!P1 IMAD.SHL.U32 R27, R24, 0x40, RZ ;  /* 0x00000040181b9824 */ /* 0x000fe200078e00ff */
[----:B------:R4:W2:Y:S04]  /*25d0*/  @!P1 LDG.E R45, desc[UR10][R20.64+0xe8] ;  /* 0x0000e80a142d9981 */ /* 0x0008a8000c1e1900 */
[----:B------:R-:W-:Y:S01]  /*25e0*/  @!P1 LOP3.LUT R30, R27, 0x7c0, RZ, 0xc0, !PT ;  /* 0x000007c01b1e9812 */ /* 0x000fe200078ec0ff */
[----:B----4-:R-:W4:Y:S03]  /*25f0*/  @!P1 LDC.64 R20, c[0x0][0x388] ;  /* 0x0000e200ff149b82 */ /* 0x010f260000000a00 */
[----:B------:R-:W-:Y:S01]  /*2600*/  @!P1 LEA R27, R25, R30, 0xb ;  /* 0x0000001e191b9211 */ /* 0x000fe200078e58ff */
[----:B------:R-:W-:-:S04]  /*2610*/  IMAD.MOV.U32 R30, RZ, RZ, RZ ;  /* 0x000000ffff1e7224 */ /* 0x000fc800078e00ff */
[----:B-1----:R-:W-:Y:S01]  /*2620*/  @!P1 IMAD.WIDE.U32 R22, R27, 0x4, R22 ;  /* 0x000000041b169825 */ /* 0x002fe200078e0016 */
[----:B------:R-:W-:-:S04]  /*2630*/  @!P1 SHF.L.U32 R27, R24, 0x6, RZ ;  /* 0x00000006181b9819 */ /* 0x000fc800000006ff */
[----:B------:R-:W-:Y:S01]  /*2640*/  @!P1 LOP3.LUT R34, R27, 0x7c0, RZ, 0xc0, !PT ;  /* 0x000007c01b229812 */ /* 0x000fe200078ec0ff */
[----:B------:R1:W2:Y:S04]  /*2650*/  @!P1 LDG.E R30, desc[UR10][R22.64+0xec] ;  /* 0x0000ec0a161e9981 */ /* 0x0002a8000c1e1900 */
[----:B------:R-:W-:-:S04]  /*2660*/  @!P1 IMAD R27, R25, 0x800, R34 ;  /* 0x00000800191b9824 */ /* 0x000fc800078e0222 */
[----:B----4-:R-:W-:Y:S01]  /*2670*/  @!P1 IMAD.WIDE.U32 R20, R27, 0x4, R20 ;  /* 0x000000041b149825 */ /* 0x010fe200078e0014 */
[----:B------:R-:W-:Y:S01]  /*2680*/  MOV R27, RZ ;  /* 0x000000ff001b7202 */ /* 0x000fe20000000f00 */
[----:B-1----:R-:W1:Y:S01]  /*2690*/  @!P1 LDC.64 R22, c[0x0][0x388] ;  /* 0x0000e200ff169b82 */ /* 0x002e620000000a00 */
[----:B------:R-:W-:-:S04]  /*26a0*/  LOP3.LUT R29, R33, R26, RZ, 0xfc, !PT ;  /* 0x0000001a211d7212 */ /* 0x000fc800078efcff */
[----:B------:R4:W2:Y:S01]  /*26b0*/  @!P1 LDG.E R27, desc[UR10][R20.64+0xf0] ;  /* 0x0000f00a141b9981 */ /* 0x0008a2000c1e1900 */
[----:B------:R-:W-:Y:S01]  /*26c0*/  IMAD.IADD R92, R84, 0x1, R29 ;  /* 0x00000001545c7824 */ /* 0x000fe200078e021d */
[----:B------:R-:W-:-:S04]  /*26d0*/  @!P1 SHF.L.U32 R29, R24, 0x6, RZ ;  /* 0x00000006181d9819 */ /* 0x000fc800000006ff */
[----:B------:R-:W-:Y:S01]  /*26e0*/  @!P1 LOP3.LUT R34, R29, 0x7c0, RZ, 0xc0, !PT ;  /* 0x000007c01d229812 */ /* 0x000fe200078ec0ff */
[----:B----4-:R-:W4:Y:S04]  /*26f0*/  @!P1 LDC.64 R20, c[0x0][0x388] ;  /* 0x0000e200ff149b82 */ /* 0x010f280000000a00 */
[----:B------:R-:W-:-:S04]  /*2700*/  @!P1 IMAD R29, R25, 0x800, R34 ;  /* 0x00000800191d9824 */ /* 0x000fc800078e0222 */
[----:B-1----:R-:W-:-:S04]  /*2710*/  @!P1 IMAD.WIDE.U32 R22, R29, 0x4, R22 ;  /* 0x000000041d169825 */ /* 0x002fc800078e0016 */
[----:B------:R-:W-:-:S06]  /*2720*/  HFMA2 R29, -RZ, RZ, 0, 0 ;  /* 0x00000000ff1d7431 */ /* 0x000fcc00000001ff */
[----:B------:R1:W2:Y:S01]  /*2730*/  @!P1 LDG.E R29, desc[UR10][R22.64+0xf4] ;  /* 0x0000f40a161d9981 */ /* 0x0002a2000c1e1900 */
[----:B------:R-:W-:-:S05]  /*2740*/  @!P1 IMAD.SHL.U32 R34, R24, 0x40, RZ ;  /* 0x0000004018229824 */ /* 0x000fca00078e00ff */
[----:B------:R-:W-:Y:S01]  /*2750*/  @!P1 LOP3.LUT R34, R34, 0x7c0, RZ, 0xc0, !PT ;  /* 0x000007c022229812 */ /* 0x000fe200078ec0ff */
[----:B------:R4:W-:Y:S01]  /*2760*/  STS [R92+0xb8], R93 ;  /* 0x0000b85d5c007388 */ /* 0x0009e20000000800 */
[----:B-1----:R-:W1:Y:S02]  /*2770*/  @!P1 LDC.64 R22, c[0x0][0x388] ;  /* 0x0000e200ff169b82 */ /* 0x002e640000000a00 */
[----:B----4-:R-:W-:Y:S01]  /*2780*/  @!P1 LEA R93, R25, R34, 0xb ;  /* 0x00000022195d9211 */ /* 0x010fe200078e58ff */
[----:B------:R-:W-:-:S04]  /*2790*/  IMAD.MOV.U32 R34, RZ, RZ, RZ ;  /* 0x000000ffff227224 */ /* 0x000fc800078e00ff */
[----:B------:R-:W-:-:S05]  /*27a0*/  @!P1 IMAD.WIDE.U32 R20, R93, 0x4, R20 ;  /* 0x000000045d149825 */ /* 0x000fca00078e0014 */
[----:B------:R4:W2:Y:S02]  /*27b0*/  @!P1 LDG.E R34, desc[UR10][R20.64+0xf8] ;  /* 0x0000f80a14229981 */ /* 0x0008a4000c1e1900 */
[CC--:B----4-:R-:W-:Y:S02]  /*27c0*/  LOP3.LUT R21, R33.reuse, R26.reuse, RZ, 0xfc, !PT ;  /* 0x0000001a21157212 */ /* 0x0d0fe400078efcff */
[----:B---3--:R3:W-:Y:S02]  /*27d0*/  STS [R92+0xbc], R91 ;  /* 0x0000bc5b5c007388 */ /* 0x0087e40000000800 */
[----:B---3--:R-:W-:-:S05]  /*27e0*/  LOP3.LUT R91, R33, R26, RZ, 0xfc, !PT ;  /* 0x0000001a215b7212 */ /* 0x008fca00078efcff */
[----:B------:R-:W-:Y:S01]  /*27f0*/  IMAD.IADD R92, R84, 0x1, R91 ;  /* 0x00000001545c7824 */ /* 0x000fe200078e025b */
[----:B------:R-:W-:-:S04]  /*2800*/  @!P1 SHF.L.U32 R91, R24, 0x6, RZ ;  /* 0x00000006185b9819 */ /* 0x000fc800000006ff */
[----:B------:R-:W-:Y:S01]  /*2810*/  @!P1 LOP3.LUT R20, R91, 0x7c0, RZ, 0xc0, !PT ;  /* 0x000007c05b149812 */ /* 0x000fe200078ec0ff */
[----:B------:R-:W-:-:S03]  /*2820*/  IMAD.IADD R91, R84, 0x1, R21 ;  /* 0x00000001545b7824 */ /* 0x000fc600078e0215 */
[----:B------:R-:W-:-:S05]  /*2830*/  @!P1 LEA R21, R25, R20, 0xb ;  /* 0x0000001419159211 */ /* 0x000fca00078e58ff */
[----:B-1----:R-:W-:-:S04]  /*2840*/  @!P1 IMAD.WIDE.U32 R20, R21, 0x4, R22 ;  /* 0x0000000415149825 */ /* 0x002fc800078e0016 */
[----:B------:R-:W-:-:S06]  /*2850*/  IMAD.MOV.U32 R23, RZ, RZ, RZ ;  /* 0x000000ffff177224 */ /* 0x000fcc00078e00ff */
[----:B------:R1:W3:Y:S01]  /*2860*/  @!P1 LDG.E R23, desc[UR10][R20.64+0xfc] ;  /* 0x0000fc0a14179981 */ /* 0x0002e2000c1e1900 */
[----:B------:R-:W-:-:S04]  /*2870*/  LOP3.LUT R93, R33, R26, RZ, 0xfc, !PT ;  /* 0x0000001a215d7212 */ /* 0x000fc800078efcff */
[----:B------:R-:W-:-:S05]  /*2880*/  IADD3 R93, PT, PT, R84, R93, RZ ;  /* 0x0000005d545d7210 */ /* 0x000fca0007ffe0ff */
[----:B------:R4:W-:Y:S01]  /*2890*/  STS [R93+0xc0], R85 ;  /* 0x0000c0555d007388 */ /* 0x0009e20000000800 */
[----:B-1----:R-:W1:Y:S03]  /*28a0*/  @!P1 LDC.64 R20, c[0x0][0x390] ;  /* 0x0000e400ff149b82 */ /* 0x002e660000000a00 */
[----:B------:R-:W-:Y:S04]  /*28b0*/  STS [R93+0xc4], R90 ;  /* 0x0000c45a5d007388 */ /* 0x000fe80000000800 */
[----:B------:R4:W-:Y:S02]  /*28c0*/  STS [R92+0xcc], R89 ;  /* 0x0000cc595c007388 */ /* 0x0009e40000000800 */
[----:B----4-:R-:W-:-:S02]  /*28d0*/  LOP3.LUT R85, R33, R26, RZ, 0xfc, !PT ;  /* 0x0000001a21557212 */ /* 0x010fc400078efcff */
[----:B------:R-:W-:Y:S02]  /*28e0*/  LOP3.LUT R89, R33, R26, RZ, 0xfc, !PT ;  /* 0x0000001a21597212 */ /* 0x000fe400078efcff */
[----:B------:R-:W-:-:S03]  /*28f0*/  IADD3 R85, PT, PT, R84, R85, RZ ;  /* 0x0000005554557210 */ /* 0x000fc60007ffe0ff */
[----:B------:R-:W-:Y:S01]  /*2900*/  IMAD.IADD R22, R84, 0x1, R89 ;  /* 0x0000000154167824 */ /* 0x000fe200078e0259 */
[----:B------:R4:W-:Y:S04]  /*2910*/  STS [R92+0xc8], R87 ;  /* 0x0000c8575c007388 */ /* 0x0009e80000000800 */
[----:B------:R4:W-:Y:S02]  /*2920*/  STS [R91+0xd0], R86 ;  /* 0x0000d0565b007388 */ /* 0x0009e40000000800 */
[----:B----4-:R-:W-:Y:S01]  /*2930*/  LOP3.LUT R87, R33, R26, RZ, 0xfc, !PT ;  /* 0x0000001a21577212 */ /* 0x010fe200078efcff */
[----:B------:R-:W4:Y:S01]  /*2940*/  @!P1 LDC.64 R92, c[0x0][0x390] ;  /* 0x0000e400ff5c9b82 */ /* 0x000f220000000a00 */
[----:B------:R-:W-:-:S04]  /*2950*/  @!P1 SHF.L.U32 R86, R24, 0x6, RZ ;  /* 0x0000000618569819 */ /* 0x000fc800000006ff */
[----:B------:R-:W-:Y:S01]  /*2960*/  @!P1 LOP3.LUT R86, R86, 0x7c0, RZ, 0xc0, !PT ;  /* 0x000007c056569812 */ /* 0x000fe200078ec0ff */
[----:B--2---:R2:W-:Y:S03]  /*2970*/  STS [R91+0xd4], R88 ;  /* 0x0000d4585b007388 */ /* 0x0045e60000000800 */
[----:B------:R-:W-:Y:S01]  /*2980*/  @!P1 LEA R89, R25, R86, 0xb ;  /* 0x0000005619599211 */ /* 0x000fe200078e58ff */
[----:B------:R1:W-:Y:S01]  /*2990*/  STS [R85+0xd8], R35 ;  /* 0x0000d82355007388 */ /* 0x0003e20000000800 */
[----:B--2---:R-:W-:Y:S02]  /*29a0*/  IMAD.IADD R88, R84, 0x1, R87 ;  /* 0x0000000154587824 */ /* 0x004fe400078e0257 */
[----:B------:R-:W2:Y:S01]  /*29b0*/  @!P1 LDC.64 R86, c[0x0][0x390] ;  /* 0x0000e400ff569b82 */ /* 0x000ea20000000a00 */
[----:B------:R-:W-:Y:S04]  /*29c0*/  STS [R85+0xdc], R32 ;  /* 0x0000dc2055007388 */ /* 0x000fe80000000800 */
[----:B------:R-:W-:Y:S01]  /*29d0*/  STS [R88+0xe0], R44 ;  /* 0x0000e02c58007388 */ /* 0x000fe20000000800 */
[----:B-1----:R-:W-:-:S03]  /*29e0*/  LOP3.LUT R35, R33, R26, RZ, 0xfc, !PT ;  /* 0x0000001a21237212 */ /* 0x002fc600078efcff */
[----:B------:R1:W-:Y:S02]  /*29f0*/  STS [R88+0xe4], R31 ;  /* 0x0000e41f58007388 */ /* 0x0003e40000000800 */
[----:B-1----:R-:W-:-:S04]  /*2a00*/  @!P1 SHF.L.U32 R31, R24, 0x6, RZ ;  /* 0x00000006181f9819 */ /* 0x002fc800000006ff */
[----:B------:R-:W-:Y:S01]  /*2a10*/  @!P1 LOP3.LUT R44, R31, 0x7c0, RZ, 0xc0, !PT ;  /* 0x000007c01f2c9812 */ /* 0x000fe200078ec0ff */
[----:B------:R1:W-:Y:S03]  /*2a20*/  STS [R22+0xe8], R45 ;  /* 0x0000e82d16007388 */ /* 0x0003e60000000800 */
[----:B------:R-:W-:Y:S01]  /*2a30*/  @!P1 LEA R31, R25, R44, 0xb ;  /* 0x0000002c191f9211 */ /* 0x000fe200078e58ff */
[----:B------:R-:W-:Y:S02]  /*2a40*/  IMAD.IADD R32, R84, 0x1, R35 ;  /* 0x0000000154207824 */ /* 0x000fe400078e0223 */
[----:B------:R-:W-:Y:S01]  /*2a50*/  @!P1 IMAD.SHL.U32 R35, R24, 0x40, RZ ;  /* 0x0000004018239824 */ /* 0x000fe200078e00ff */
[----:B-1----:R-:W1:Y:S01]  /*2a60*/  @!P1 LDC.64 R44, c[0x0][0x390] ;  /* 0x0000e400ff2c9b82 */ /* 0x002e620000000a00 */
[----:B----4-:R-:W-:Y:S01]  /*2a70*/  @!P1 IMAD.WIDE.U32 R92, R89, 0x4, R92 ;  /* 0x00000004595c9825 */ /* 0x010fe200078e005c */
[----:B------:R-:W-:-:S02]  /*2a80*/  MOV R89, RZ ;  /* 0x000000ff00597202 */ /* 0x000fc40000000f00 */
[----:B------:R-:W-:Y:S01]  /*2a90*/  @!P1 LOP3.LUT R88, R35, 0x7c0, RZ, 0xc0, !PT ;  /* 0x000007c023589812 */ /* 0x000fe200078ec0ff */
[----:B------:R-:W-:Y:S01]  /*2aa0*/  IMAD.MOV.U32 R85, RZ, RZ, RZ ;  /* 0x000000ffff557224 */ /* 0x000fe200078e00ff */
[----:B------:R-:W4:Y:S04]  /*2ab0*/  @!P1 LDG.E R91, desc[UR10][R92.64] ;  /* 0x0000000a5c5b9981 */ /* 0x000f28000c1e1900 */
[----:B------:R2:W-:Y:S01]  /*2ac0*/  STS [R22+0xec], R30 ;  /* 0x0000ec1e16007388 */ /* 0x0005e20000000800 */
[----:B------:R-:W-:Y:S02]  /*2ad0*/  @!P1 IMAD R35, R25, 0x800, R88 ;  /* 0x0000080019239824 */ /* 0x000fe400078e0258 */
[----:B--2---:R-:W-:Y:S01]  /*2ae0*/  @!P1 IMAD.WIDE.U32 R30, R31, 0x4, R86 ;  /* 0x000000041f1e9825 */ /* 0x004fe200078e0056 */
[----:B------:R-:W-:-:S04]  /*2af0*/  @!P1 SHF.L.U32 R22, R24, 0x6, RZ ;  /* 0x0000000618169819 */ /* 0x000fc800000006ff */
[----:B------:R2:W4:Y:S01]  /*2b00*/  @!P1 LDG.E R89, desc[UR10][R30.64+0x8] ;  /* 0x0000080a1e599981 */ /* 0x000522000c1e1900 */
[----:B------:R-:W-:Y:S01]  /*2b10*/  @!P1 LOP3.LUT R22, R22, 0x7c0, RZ, 0xc0, !PT ;  /* 0x000007c016169812 */ /* 0x000fe200078ec0ff */
[----:B------:R-:W-:Y:S02]  /*2b20*/  IMAD.MOV.U32 R88, RZ, RZ, RZ ;  /* 0x000000ffff587224 */ /* 0x000fe400078e00ff */
[----:B------:R-:W-:Y:S01]  /*2b30*/  @!P1 IMAD.WIDE.U32 R20, R35, 0x4, R20 ;  /* 0x0000000423149825 */ /* 0x000fe200078e0014 */
[----:B------:R1:W-:Y:S03]  /*2b40*/  STS [R32+0xf0], R27 ;  /* 0x0000f01b20007388 */ /* 0x0003e60000000800 */
[----:B------:R-:W-:Y:S01]  /*2b50*/  IMAD.MOV.U32 R87, RZ, RZ, RZ ;  /* 0x000000ffff577224 */ /* 0x000fe200078e00ff */
[----:B------:R1:W4:Y:S01]  /*2b60*/  @!P1 LDG.E R88, desc[UR10][R20.64+0xc] ;  /* 0x00000c0a14589981 */ /* 0x000322000c1e1900 */
[----:B--2---:R-:W2:Y:S01]  /*2b70*/  @!P1 LDC.64 R30, c[0x0][0x390] ;  /* 0x0000e400ff1e9b82 */ /* 0x004ea20000000a00 */
[----:B-1----:R-:W-:Y:S01]  /*2b80*/  @!P1 IMAD R27, R25, 0x800, R22 ;  /* 0x00000800191b9824 */ /* 0x002fe200078e0216 */
[----:B------:R-:W-:-:S03]  /*2b90*/  @!P1 SHF.L.U32 R22, R24, 0x6, RZ ;  /* 0x0000000618169819 */ /* 0x000fc600000006ff */
[----:B------:R-:W-:Y:S01]  /*2ba0*/  @!P1 IMAD.WIDE.U32 R20, R27, 0x4, R44 ;  /* 0x000000041b149825 */ /* 0x000fe200078e002c */
[----:B------:R-:W-:Y:S02]  /*2bb0*/  @!P1 LOP3.LUT R22, R22, 0x7c0, RZ, 0xc0, !PT ;  /* 0x000007c016169812 */ /* 0x000fe400078ec0ff */
[----:B------:R-:W1:Y:S02]  /*2bc0*/  @!P1 LDC.64 R44, c[0x0][0x390] ;  /* 0x0000e400ff2c9b82 */ /* 0x000e640000000a00 */
[----:B------:R2:W4:Y:S01]  /*2bd0*/  @!P1 LDG.E R87, desc[UR10][R20.64+0x10] ;  /* 0x0000100a14579981 */ /* 0x000522000c1e1900 */
[----:B------:R-:W-:Y:S02]  /*2be0*/  @!P1 LEA R27, R25, R22, 0xb ;  /* 0x00000016191b9211 */ /* 0x000fe400078e58ff */
[----:B------:R-:W-:-:S03]  /*2bf0*/  @!P1 SHF.L.U32 R22, R24, 0x6, RZ ;  /* 0x0000000618169819 */ /* 0x000fc600000006ff */
[----:B--2---:R-:W2:Y:S01]  /*2c00*/  @!P1 LDC.64 R20, c[0x0][0x390] ;  /* 0x0000e400ff149b82 */ /* 0x004ea20000000a00 */
[----:B------:R-:W-:Y:S01]  /*2c10*/  @!P1 LOP3.LUT R22, R22, 0x7c0, RZ, 0xc0, !PT ;  /* 0x000007c016169812 */ /* 0x000fe200078ec0ff */
[----:B------:R-:W-:-:S04]  /*2c20*/  @!P1 IMAD.WIDE.U32 R30, R27, 0x4, R30 ;  /* 0x000000041b1e9825 */ /* 0x000fc800078e001e */
[----:B------:R-:W-:Y:S02]  /*2c30*/  @!P1 IMAD R27, R25, 0x800, R22 ;  /* 0x00000800191b9824 */ /* 0x000fe400078e0216 */
[----:B------:R-:W-:Y:S02]  /*2c40*/  @!P1 IMAD.SHL.U32 R22, R24, 0x40, RZ ;  /* 0x0000004018169824 */ /* 0x000fe400078e00ff */
[----:B------:R-:W-:-:S03]  /*2c50*/  IMAD.MOV.U32 R86, RZ, RZ, RZ ;  /* 0x000000ffff567224 */ /* 0x000fc600078e00ff */
[----:B------:R-:W-:Y:S01]  /*2c60*/  @!P1 LOP3.LUT R22, R22, 0x7c0, RZ, 0xc0, !PT ;  /* 0x000007c016169812 */ /* 0x000fe200078ec0ff */
[----:B------:R1:W-:Y:S04]  /*2c70*/  STS [R32+0xf4], R29 ;  /* 0x0000f41d20007388 */ /* 0x0003e80000000800 */
[----:B------:R2:W4:Y:S01]  /*2c80*/  @!P1 LDG.E R86, desc[UR10][R30.64+0x14] ;  /* 0x0000140a1e569981 */ /* 0x000522000c1e1900 */
[----:B-1----:R-:W-:Y:S01]  /*2c90*/  @!P1 LEA R29, R25, R22, 0xb ;  /* 0x00000016191d9211 */ /* 0x002fe200078e58ff */
[----:B--2---:R-:W1:Y:S04]  /*2ca0*/  @!P1 LDC.64 R30, c[0x0][0x390] ;  /* 0x0000e400ff1e9b82 */ /* 0x004e680000000a00 */
[----:B------:R-:W-:Y:S01]  /*2cb0*/  @!P1 IMAD.WIDE.U32 R20, R29, 0x4, R20 ;  /* 0x000000041d149825 */ /* 0x000fe200078e0014 */
[----:B------:R-:W-:-:S04]  /*2cc0*/  @!P1 SHF.L.U32 R22, R24, 0x6, RZ ;  /* 0x0000000618169819 */ /* 0x000fc800000006ff */
[----:B------:R2:W4:Y:S01]  /*2cd0*/  @!P1 LDG.E R85, desc[UR10][R20.64+0x1c] ;  /* 0x00001c0a14559981 */ /* 0x000522000c1e1900 */
[----:B------:R-:W-:-:S04]  /*2ce0*/  @!P1 IMAD.WIDE.U32 R44, R27, 0x4, R44 ;  /* 0x000000041b2c9825 */ /* 0x000fc800078e002c */
[----:B------:R-:W-:Y:S01]  /*2cf0*/  HFMA2 R27, -RZ, RZ, 0, 0 ;  /* 0x00000000ff1b7431 */ /* 0x000fe200000001ff */
[----:B------:R-:W-:Y:S01]  /*2d00*/  @!P1 LOP3.LUT R22, R22, 0x7c0, RZ, 0xc0, !PT ;  /* 0x000007c016169812 */ /* 0x000fe200078ec0ff */
[----:B--2---:R-:W2:Y:S04]  /*2d10*/  @!P1 LDC.64 R20, c[0x0][0x390] ;  /* 0x0000e400ff149b82 */ /* 0x004ea80000000a00 */
[----:B------:R-:W-:Y:S01]  /*2d20*/  @!P1 IMAD R29, R25, 0x800, R22 ;  /* 0x00000800191d9824 */ /* 0x000fe200078e0216 */
[----:B------:R-:W-:Y:S01]  /*2d30*/  @!P1 SHF.L.U32 R22, R24, 0x6, RZ ;  /* 0x0000000618169819 */ /* 0x000fe200000006ff */
[----:B------:R1:W4:Y:S03]  /*2d40*/  @!P1 LDG.E R27, desc[UR10][R44.64+0x18] ;  /* 0x0000180a2c1b9981 */ /* 0x000326000c1e1900 */
[----:B------:R-:W-:Y:S01]  /*2d50*/  @!P1 LOP3.LUT R22, R22, 0x7c0, RZ, 0xc0, !PT ;  /* 0x000007c016169812 */ /* 0x000fe200078ec0ff */
[----:B-1----:R-:W-:Y:S01]  /*2d60*/  @!P1 IMAD.WIDE.U32 R30, R29, 0x4, R30 ;  /* 0x000000041d1e9825 */ /* 0x002fe200078e001e */
[----:B------:R-:W-:-:S03]  /*2d70*/  CS2R R44, SRZ ;  /* 0x00000000002c7805 */ /* 0x000fc6000001ff00 */
[----:B------:R-:W-:-:S03]  /*2d80*/  @!P1 IMAD R29, R25, 0x800, R22 ;  /* 0x00000800191d9824 */ /* 0x000fc600078e0216 */
[----:B------:R1:W4:Y:S01]  /*2d90*/  @!P1 LDG.E R45, desc[UR10][R30.64+0x20] ;  /* 0x0000200a1e2d9981 */ /* 0x000322000c1e1900 */
[----:B--2---:R-:W-:Y:S01]  /*2da0*/  @!P1 IMAD.WIDE.U32 R20, R29, 0x4, R20 ;  /* 0x000000041d149825 */ /* 0x004fe200078e0014 */
[----:B-1----:R-:W1:Y:S04]  /*2db0*/  @!P1 LDC.64 R30, c[0x0][0x390] ;  /* 0x0000e400ff1e9b82 */ /* 0x002e680000000a00 */
[----:B------:R2:W4:Y:S01]  /*2dc0*/  @!P1 LDG.E R44, desc[UR10][R20.64+0x24] ;  /* 0x0000240a142c9981 */ /* 0x000522000c1e1900 */
[----:B------:R-:W-:-:S04]  /*2dd0*/  @!P1 SHF.L.U32 R22, R24, 0x6, RZ ;  /* 0x0000000618169819 */ /* 0x000fc800000006ff */
[----:B------:R-:W-:Y:S01]  /*2de0*/  @!P1 LOP3.LUT R22, R22, 0x7c0, RZ, 0xc0, !PT ;  /* 0x000007c016169812 */ /* 0x000fe200078ec0ff */
[----:B--2---:R-:W2:Y:S04]  /*2df0*/  @!P1 LDC.64 R20, c[0x0][0x390] ;  /* 0x0000e400ff149b82 */ /* 0x004ea80000000a00 */
[----:B------:R-:W-:Y:S02]  /*2e00*/  @!P1 IMAD R29, R25, 0x800, R22 ;  /* 0x00000800191d9824 */ /* 0x000fe400078e0216 */
[----:B------:R-:W-:Y:S01]  /*2e10*/  @!P1 IMAD.SHL.U32 R22, R24, 0x40, RZ ;  /* 0x0000004018169824 */ /* 0x000fe200078e00ff */
[----:B------:R-:W-:-:S04]  /*2e20*/  MOV R35, RZ ;  /* 0x000000ff00237202 */ /* 0x000fc80000000f00 */
[----:B------:R-:W-:Y:S01]  /*2e30*/  @!P1 LOP3.LUT R22, R22, 0x7c0, RZ, 0xc0, !PT ;  /* 0x000007c016169812 */ /* 0x000fe200078ec0ff */
[----:B-1----:R-:W-:-:S03]  /*2e40*/  @!P1 IMAD.WIDE.U32 R30, R29, 0x4, R30 ;  /* 0x000000041d1e9825 */ /* 0x002fc600078e001e */
[----:B------:R-:W-:Y:S02]  /*2e50*/  @!P1 LEA R29, R25, R22, 0xb ;  /* 0x00000016191d9211 */ /* 0x000fe400078e58ff */
[----:B------:R1:W4:Y:S03]  /*2e60*/  @!P1 LDG.E R35, desc[UR10][R30.64+0x28] ;  /* 0x0000280a1e239981 */ /* 0x000326000c1e1900 */
[----:B--2---:R-:W-:-:S04]  /*2e70*/  @!P1 IMAD.WIDE.U32 R20, R29, 0x4, R20 ;  /* 0x000000041d149825 */ /* 0x004fc800078e0014 */
[----:B-1----:R-:W-:Y:S01]  /*2e80*/  IMAD.MOV.U32 R30, RZ, RZ, RZ ;  /* 0x000000ffff1e7224 */ /* 0x002fe200078e00ff */
[----:B------:R1:W2:Y:S05]  /*2e90*/  @!P1 LDG.E R31, desc[UR10][R92.64+0x4] ;  /* 0x0000040a5c1f9981 */ /* 0x0002aa000c1e1900 */
[----:B------:R3:W2:Y:S01]  /*2ea0*/  @!P1 LDG.E R30, desc[UR10][R20.64+0x2c] ;  /* 0x00002c0a141e9981 */ /* 0x0006a2000c1e1900 */
[----:B------:R-:W-:Y:S01]  /*2eb0*/  @!P1 IMAD.SHL.U32 R22, R24, 0x40, RZ ;  /* 0x0000004018169824 */ /* 0x000fe200078e00ff */
[----:B------:R-:W-:Y:S01]  /*2ec0*/  LOP3.LUT R29, R33, R26, RZ, 0xfc, !PT ;  /* 0x0000001a211d7212 */ /* 0x000fe200078efcff */
[----:B-1----:R-:W1:Y:S08]  /*2ed0*/  @!P1 LDC.64 R92, c[0x0][0x390] ;  /* 0x0000e400ff5c9b82 */ /* 0x002e700000000a00 */
[----:B---3--:R-:W3:Y:S01]  /*2ee0*/  @!P1 LDC.64 R20, c[0x0][0x390] ;  /* 0x0000e400ff149b82 */ /* 0x008ee20000000a00 */
[----:B------:R-:W-:-:S02]  /*2ef0*/  @!P1 LOP3.LUT R22, R22, 0x7c0, RZ, 0xc0, !PT ;  /* 0x000007c016169812 */ /* 0x000fc400078ec0ff */
[----:B------:R-:W-:Y:S02]  /*2f00*/  IADD3 R32, PT, PT, R84, R29, RZ ;  /* 0x0000001d54207210 */ /* 0x000fe40007ffe0ff */
[----:B------:R-:W-:-:S05]  /*2f10*/  @!P1 LEA R29, R25, R22, 0xb ;  /* 0x00000016191d9211 */ /* 0x000fca00078e58ff */
[----:B---3--:R-:W-:-:S04]  /*2f20*/  @!P1 IMAD.WIDE.U32 R20, R29, 0x4, R20 ;  /* 0x000000041d149825 */ /* 0x008fc800078e0014 */
[----:B------:R-:W-:-:S06]  /*2f30*/  IMAD.MOV.U32 R29, RZ, RZ, RZ ;  /* 0x000000ffff1d7224 */ /* 0x000fcc00078e00ff */
[----:B------:R3:W2:Y:S02]  /*2f40*/  @!P1 LDG.E R29, desc[UR10][R20.64+0x30] ;  /* 0x0000300a141d9981 */ /* 0x0006a4000c1e1900 */
[----:B---3--:R-:W3:Y:S01]  /*2f50*/  @!P1 LDC.64 R20, c[0x0][0x390] ;  /* 0x0000e400ff149b82 */ /* 0x008ee20000000a00 */
[----:B------:R-:W-:-:S04]  /*2f60*/  @!P1 SHF.L.U32 R22, R24, 0x6, RZ ;  /* 0x0000000618169819 */ /* 0x000fc800000006ff */
[----:B------:R-:W-:-:S05]  /*2f70*/  @!P1 LOP3.LUT R22, R22, 0x7c0, RZ, 0xc0, !PT ;  /* 0x000007c016169812 */ /* 0x000fca00078ec0ff */
[----:B------:R-:W-:-:S04]  /*2f80*/  @!P1 IMAD R22, R25, 0x800, R22 ;  /* 0x0000080019169824 */ /* 0x000fc800078e0216 */
[----:B---3--:R-:W-:-:S04]  /*2f90*/  @!P1 IMAD.WIDE.U32 R20, R22, 0x4, R20 ;  /* 0x0000000416149825 */ /* 0x008fc800078e0014 */
[----:B------:R-:W-:-:S05]  /*2fa0*/  @!P1 IMAD.SHL.U32 R22, R24, 0x40, RZ ;  /* 0x0000004018169824 */ /* 0x000fca00078e00ff */
[----:B------:R-:W-:-:S04]  /*2fb0*/  @!P1 LOP3.LUT R22, R22, 0x7c0, RZ, 0xc0, !PT ;  /* 0x000007c016169812 */ /* 0x000fc800078ec0ff */
[----:B------:R-:W-:Y:S01]  /*2fc0*/  @!P1 LEA R22, R25, R22, 0xb ;  /* 0x0000001619169211 */ /* 0x000fe200078e58ff */
[----:B------:R3:W-:Y:S04]  /*2fd0*/  STS [R32+0xf8], R34 ;  /* 0x0000f82220007388 */ /* 0x0007e80000000800 */
[----:B------:R3:W-:Y:S01]  /*2fe0*/  STS [R32+0xfc], R23 ;  /* 0x0000fc1720007388 */ /* 0x0007e20000000800 */
[----:B-1----:R-:W-:-:S04]  /*2ff0*/  @!P1 IMAD.WIDE.U32 R92, R22, 0x4, R92 ;  /* 0x00000004165c9825 */ /* 0x002fc800078e005c */
[----:B---3--:R-:W-:Y:S01]  /*3000*/  HFMA2 R34, -RZ, RZ, 0, 0 ;  /* 0x00000000ff227431 */ /* 0x008fe200000001ff */
[----:B------:R-:W1:Y:S05]  /*3010*/  @!P1 LDC.64 R22, c[0x0][0x390] ;  /* 0x0000e400ff169b82 */ /* 0x000e6a0000000a00 */
[----:B------:R3:W2:Y:S01]  /*3020*/  @!P1 LDG.E R34, desc[UR10][R20.64+0x34] ;  /* 0x0000340a14229981 */ /* 0x0006a2000c1e1900 */
[----:B------:R-:W-:-:S06]  /*3030*/  IMAD.MOV.U32 R90, RZ, RZ, RZ ;  /* 0x000000ffff5a7224 */ /* 0x000fcc00078e00ff */
[----:B------:R3:W2:Y:S02]  /*3040*/  @!P1 LDG.E R90, desc[UR10][R92.64+0x38] ;  /* 0x0000380a5c5a9981 */ /* 0x0006a4000c1e1900 */
[----:B---3--:R-:W-:-:S04]  /*3050*/  @!P1 SHF.L.U32 R20, R24, 0x6, RZ ;  /* 0x0000000618149819 */ /* 0x008fc800000006ff */
[----:B------:R-:W-:-:S05]  /*3060*/  @!P1 LOP3.LUT R20, R20, 0x7c0, RZ, 0xc0, !PT ;  /* 0x000007c014149812 */ /* 0x000fca00078ec0ff */
[----:B------:R-:W-:Y:S01]  /*3070*/  @!P1 IMAD R21, R25, 0x800, R20 ;  /* 0x0000080019159824 */ /* 0x000fe200078e0214 */
[----:B------:R-:W-:-:S03]  /*3080*/  MOV R92, RZ ;  /* 0x000000ff005c7202 */ /* 0x000fc60000000f00 */
[----:B-1----:R-:W-:Y:S02]  /*3090*/  @!P1 IMAD.WIDE.U32 R22, R21, 0x4, R22 ;  /* 0x0000000415169825 */ /* 0x002fe400078e0016 */
[----:B------:R-:W1:Y:S03]  /*30a0*/  @!P1 LDC.64 R20, c[0x0][0x390] ;  /* 0x0000e400ff149b82 */ /* 0x000e660000000a00 */
[----:B------:R3:W2:Y:S01]  /*30b0*/  @!P1 LDG.E R92, desc[UR10][R22.64+0x3c] ;  /* 0x00003c0a165c9981 */ /* 0x0006a2000c1e1900 */
[----:B------:R-:W-:-:S05]  /*30c0*/  @!P1 IMAD.SHL.U32 R93, R24, 0x40, RZ ;  /* 0x00000040185d9824 */ /* 0x000fca00078e00ff */
[----:B------:R-:W-:Y:S01]  /*30d0*/  @!P1 LOP3.LUT R93, R93, 0x7c0, RZ, 0xc0, !PT ;  /* 0x000007c05d5d9812 */ /* 0x000fe200078ec0ff */
[----:B----4-:R4:W-:Y:S03]  /*30e0*/  @!P1 STS [R28+0x8000], R91 ;  /* 0x0080005b1c009388 */ /* 0x0109e60000000800 */
[----:B------:R-:W-:Y:S02]  /*30f0*/  @!P1 LEA R93, R25, R93, 0xb ;  /* 0x0000005d195d9211 */ /* 0x000fe400078e58ff */
[-C--:B---3--:R-:W-:Y:S01]  /*3100*/  LOP3.LUT R23, R33, R26.reuse, RZ, 0xfc, !PT ;  /* 0x0000001a21177212 */ /* 0x088fe200078efcff */
[----:B----4-:R-:W-:Y:S02]  /*3110*/  IMAD.MOV.U32 R91, RZ, RZ, RZ ;  /* 0x000000ffff5b7224 */ /* 0x010fe400078e00ff */
[----:B-1----:R-:W-:Y:S01]  /*3120*/  @!P1 IMAD.WIDE.U32 R20, R93, 0x4, R20 ;  /* 0x000000045d149825 */ /* 0x002fe200078e0014 */
[----:B------:R-:W-:-:S03]  /*3130*/  LOP3.LUT R93, R33, R26, RZ, 0xfc, !PT ;  /* 0x0000001a215d7212 */ /* 0x000fc600078efcff */
[C---:B------:R-:W-:Y:S01]  /*3140*/  IMAD.IADD R23, R84.reuse, 0x1, R23 ;  /* 0x0000000154177824 */ /* 0x040fe200078e0217 */
[----:B------:R1:W3:Y:S01]  /*3150*/  @!P1 LDG.E R91, desc[UR10][R20.64+0x40] ;  /* 0x0000400a145b9981 */ /* 0x0002e2000c1e1900 */
[----:B------:R-:W-:-:S03]  /*3160*/  IADD3 R93, PT, PT, R84, R93, RZ ;  /* 0x0000005d545d7210 */ /* 0x000fc60007ffe0ff */
[----:B------:R4:W-:Y:S01]  /*3170*/  @P1 STS [R32+0x8000], RZ ;  /* 0x008000ff20001388 */ /* 0x0009e20000000800 */
[CC--:B-1----:R-:W-:Y:S02]  /*3180*/  LOP3.LUT R21, R33.reuse, R26.reuse, RZ, 0xfc, !PT ;  /* 0x0000001a21157212 */ /* 0x0c2fe400078efcff */
[----:B------:R-:W-:-:S03]  /*3190*/  LOP3.LUT R20, R33, R26, RZ, 0xfc, !PT ;  /* 0x0000001a21147212 */ /* 0x000fc600078efcff */
[----:B----4-:R-:W-:Y:S01]  /*31a0*/  IMAD.IADD R32, R84, 0x1, R21 ;  /* 0x0000000154207824 */ /* 0x010fe200078e0215 */
[----:B------:R-:W-:-:S05]  /*31b0*/  @P1 MOV R31, RZ ;  /* 0x000000ff001f1202 */ /* 0x000fca0000000f00 */
[----:B--2---:R1:W-:Y:S04]  /*31c0*/  STS [R28+0x8004], R31 ;  /* 0x0080041f1c007388 */ /* 0x0043e80000000800 */
[----:B------:R-:W-:Y:S04]  /*31d0*/  STS [R23+0x8008], R89 ;  /* 0x0080085917007388 */ /* 0x000fe80000000800 */
[----:B------:R2:W-:Y:S01]  /*31e0*/  STS [R23+0x800c], R88 ;  /* 0x00800c5817007388 */ /* 0x0005e20000000800 */
[----:B-1----:R-:W-:-:S03]  /*31f0*/  IADD3 R31, PT, PT, R84, R20, RZ ;  /* 0x00000014541f7210 */ /* 0x002fc60007ffe0ff */
[----:B------:R1:W-:Y:S01]  /*3200*/  STS [R93+0x8010], R87 ;  /* 0x008010575d007388 */ /* 0x0003e20000000800 */
[----:B--2---:R-:W2:Y:S03]  /*3210*/  @!P1 LDC.64 R22, c[0x0][0x390] ;  /* 0x0000e400ff169b82 */ /* 0x004ea60000000a00 */
[----:B------:R4:W-:Y:S01]  /*3220*/  STS [R93+0x8014], R86 ;  /* 0x008014565d007388 */ /* 0x0009e20000000800 */
[----:B-1----:R-:W-:-:S03]  /*3230*/  LOP3.LUT R87, R33, R26, RZ, 0xfc, !PT ;  /* 0x0000001a21577212 */ /* 0x002fc600078efcff */
[----:B------:R-:W-:Y:S04]  /*3240*/  STS [R32+0x8018], R27 ;  /* 0x0080181b20007388 */ /* 0x000fe80000000800 */
[----:B------:R-:W-:Y:S01]  /*3250*/  STS [R32+0x801c], R85 ;  /* 0x00801c5520007388 */ /* 0x000fe20000000800 */
[----:B----4-:R-:W-:-:S03]  /*3260*/  IMAD.IADD R86, R84, 0x1, R21 ;  /* 0x0000000154567824 */ /* 0x010fc600078e0215 */
[----:B------:R-:W-:Y:S01]  /*3270*/  STS [R31+0x8020], R45 ;  /* 0x0080202d1f007388 */ /* 0x000fe20000000800 */
[----:B------:R-:W1:Y:S03]  /*3280*/  @!P1 LDC.64 R20, c[0x0][0x390] ;  /* 0x0000e400ff149b82 */ /* 0x000e660000000a00 */
[----:B------:R4:W-:Y:S01]  /*3290*/  STS [R31+0x8024], R44 ;  /* 0x0080242c1f007388 */ /* 0x0009e20000000800 */
[----:B------:R-:W-:-:S03]  /*32a0*/  IADD3 R88, PT, PT, R84, R87, RZ ;  /* 0x0000005754587210 */ /* 0x000fc60007ffe0ff */
[----:B------:R-:W-:Y:S01]  /*32b0*/  STS [R86+0x8028], R35 ;  /* 0x0080282356007388 */ /* 0x000fe20000000800 */
[----:B----4-:R-:W4:Y:S03]  /*32c0*/  @!P1 LDC.64 R44, c[0x0][0x390] ;  /* 0x0000e400ff2c9b82 */ /* 0x010f260000000a00 */
[----:B------:R1:W-:Y:S01]  /*32d0*/  STS [R86+0x802c], R30 ;  /* 0x00802c1e56007388 */ /* 0x0003e20000000800 */
[C---:B------:R-:W-:Y:S01]  /*32e0*/  @!P1 IMAD.SHL.U32 R31, R24.reuse, 0x40, RZ ;  /* 0x00000040181f9824 */ /* 0x040fe200078e00ff */
[----:B------:R-:W-:Y:S02]  /*32f0*/  LOP3.LUT R27, R33, R26, RZ, 0xfc, !PT ;  /* 0x0000001a211b7212 */ /* 0x000fe400078efcff */
[----:B------:R1:W-:Y:S01]  /*3300*/  STS [R88+0x8030], R29 ;  /* 0x0080301d58007388 */ /* 0x0003e20000000800 */
[C---:B------:R-:W-:Y:S01]  /*3310*/  @!P1 IMAD.SHL.U32 R85, R24.reuse, 0x40, RZ ;  /* 0x0000004018559824 */ /* 0x040fe200078e00ff */
[----:B------:R-:W-:Y:S01]  /*3320*/  @!P1 LOP3.LUT R32, R31, 0x7c0, RZ, 0xc0, !PT ;  /* 0x000007c01f209812 */ /* 0x000fe200078ec0ff */
[----:B-1----:R-:W1:Y:S01]  /*3330*/  @!P1 LDC.64 R86, c[0x0][0x390] ;  /* 0x0000e400ff569b82 */ /* 0x002e620000000a00 */
[----:B------:R-:W-:Y:S01]  /*3340*/  @!P1 IMAD.SHL.U32 R29, R24, 0x40, RZ ;  /* 0x00000040181d9824 */ /* 0x000fe200078e00ff */
[----:B------:R-:W-:Y:S01]  /*3350*/  IADD3 R27, PT, PT, R84, R27, RZ ;  /* 0x0000001b541b7210 */ /* 0x000fe20007ffe0ff */
[----:B------:R-:W-:Y:S01]  /*3360*/  HFMA2 R93, -RZ, RZ, 0, 0 ;  /* 0x00000000ff5d7431 */ /* 0x000fe200000001ff */
[----:B------:R-:W-:-:S02]  /*3370*/  @!P1 LEA R31, R25, R32, 0xb ;  /* 0x00000020191f9211 */ /* 0x000fc400078e58ff */
[----:B------:R-:W-:Y:S02]  /*3380*/  @!P1 LOP3.LUT R30, R29, 0x7c0, RZ, 0xc0, !PT ;  /* 0x000007c01d1e9812 */ /* 0x000fe400078ec0ff */
[----:B------:R-:W-:Y:S01]  /*3390*/  @!P1 LOP3.LUT R85, R85, 0x7c0, RZ, 0xc0, !PT ;  /* 0x000007c055559812 */ /* 0x000fe200078ec0ff */
[----:B--2---:R-:W-:Y:S01]  /*33a0*/  @!P1 IMAD.WIDE.U32 R22, R31, 0x4, R22 ;  /* 0x000000041f169825 */ /* 0x004fe200078e0016 */
[----:B------:R-:W-:-:S03]  /*33b0*/  @!P1 LOP3.LUT R32, R29, 0x7c0, RZ, 0xc0, !PT ;  /* 0x000007c01d209812 */ /* 0x000fc600078ec0ff */
[----:B------:R-:W-:Y:S02]  /*33c0*/  @!P1 IMAD R85, R25, 0x800, R85 ;  /* 0x0000080019559824 */ /* 0x000fe400078e0255 */
[----:B------:R-:W-:Y:S01]  /*33d0*/  HFMA2 R89, -RZ, RZ, 0, 0 ;  /* 0x00000000ff597431 */ /* 0x000fe200000001ff */
[----:B------:R2:W3:Y:S01]  /*33e0*/  @!P1 LDG.E R93, desc[UR10][R22.64+0x44] ;  /* 0x0000440a165d9981 */ /* 0x0004e2000c1e1900 */
[----:B------:R-:W-:Y:S01]  /*33f0*/  @!P1 IMAD.WIDE.U32 R20, R85, 0x4, R20 ;  /* 0x0000000455149825 */ /* 0x000fe200078e0014 */
[----:B--2---:R-:W2:Y:S02]  /*3400*/  @!P1 LDC.64 R22, c[0x0][0x390] ;  /* 0x0000e400ff169b82 */ /* 0x004ea40000000a00 */
[----:B------:R4:W-:Y:S04]  /*3410*/  STS [R88+0x8034], R34 ;  /* 0x0080342258007388 */ /* 0x0009e80000000800 */
[----:B------:R-:W-:Y:S01]  /*3420*/  STS [R27+0x8038], R90 ;  /* 0x0080385a1b007388 */ /* 0x000fe20000000800 */
[----:B----4-:R-:W-:Y:S01]  /*3430*/  MOV R34, RZ ;  /* 0x000000ff00227202 */ /* 0x010fe20000000f00 */
[----:B------:R-:W-:-:S05]  /*3440*/  IMAD.MOV.U32 R88, RZ, RZ, RZ ;  /* 0x000000ffff587224 */ /* 0x000fca00078e00ff */
[----:B------:R1:W4:Y:S04]  /*3450*/  @!P1 LDG.E R34, desc[UR10][R20.64+0x48] ;  /* 0x0000480a14229981 */ /* 0x000328000c1e1900 */
[----:B------:R1:W-:Y:S02]  /*3460*/  STS [R27+0x803c], R92 ;  /* 0x00803c5c1b007388 */ /* 0x0003e40000000800 */
[----:B-1----:R-:W-:Y:S02]  /*3470*/  @!P1 IMAD R27, R25, 0x800, R30 ;  /* 0x00000800191b9824 */ /* 0x002fe400078e021e */
[----:B------:R-:W1:Y:S02]  /*3480*/  @!P1 LDC.64 R30, c[0x0][0x390] ;  /* 0x0000e400ff1e9b82 */ /* 0x000e640000000a00 */
[----:B------:R-:W-:-:S04]  /*3490*/  @!P1 IMAD.WIDE.U32 R44, R27, 0x4, R44 ;  /* 0x000000041b2c9825 */ /* 0x000fc800078e002c */
[----:B------:R-:W-:Y:S01]  /*34a0*/  @!P1 IMAD R27, R25, 0x800, R32 ;  /* 0x00000800191b9824 */ /* 0x000fe200078e0220 */
[----:B------:R2:W4:Y:S03]  /*34b0*/  @!P1 LDG.E R89, desc[UR10][R44.64+0x4c] ;  /* 0x00004c0a2c599981 */ /* 0x000526000c1e1900 */
[----:B------:R-:W-:Y:S01]  /*34c0*/  @!P1 IMAD.WIDE.U32 R20, R27, 0x4, R86 ;  /* 0x000000041b149825 */ /* 0x000fe200078e0056 */
[----:B------:R-:W-:-:S04]  /*34d0*/  @!P1 SHF.L.U32 R27, R24, 0x6, RZ ;  /* 0x00000006181b9819 */ /* 0x000fc800000006ff */
[----:B------:R-:W-:Y:S01]  /*34e0*/  @!P1 LOP3.LUT R32, R27, 0x7c0, RZ, 0xc0, !PT ;  /* 0x000007c01b209812 */ /* 0x000fe200078ec0ff */
[----:B------:R2:W4:Y:S02]  /*34f0*/  @!P1 LDG.E R88, desc[UR10][R20.64+0x50] ;  /* 0x0000500a14589981 */ /* 0x000524000c1e1900 */
[----:B--2---:R-:W2:Y:S01]  /*3500*/  @!P1 LDC.64 R44, c[0x0][0x390] ;  /* 0x0000e400ff2c9b82 */ /* 0x004ea20000000a00 */
[----:B------:R-:W-:Y:S02]  /*3510*/  @!P1 LEA R27, R25, R32, 0xb ;  /* 0x00000020191b9211 */ /* 0x000fe400078e58ff */
[----:B------:R-:W-:-:S05]  /*3520*/  @!P1 LOP3.LUT R86, R29, 0x7c0, RZ, 0xc0, !PT ;  /* 0x000007c01d569812 */ /* 0x000fca00078ec0ff */
[----:B------:R-:W2:Y:S01]  /*3530*/  @!P1 LDC.64 R20, c[0x0][0x390] ;  /* 0x0000e400ff149b82 */ /* 0x000ea20000000a00 */
[----:B-1----:R-:W-:Y:S01]  /*3540*/  @!P1 IMAD.WIDE.U32 R30, R27, 0x4, R30 ;  /* 0x000000041b1e9825 */ /* 0x002fe200078e001e */
[----:B------:R-:W-:Y:S02]  /*3550*/  MOV R87, RZ ;  /* 0x000000ff00577202 */ /* 0x000fe40000000f00 */
[C---:B------:R-:W-:Y:S01]  /*3560*/  @!P1 SHF.L.U32 R27, R24.reuse, 0x6, RZ ;  /* 0x00000006181b9819 */ /* 0x040fe200000006ff */
[----:B------:R-:W-:Y:S02]  /*3570*/  @!P1 IMAD R29, R25, 0x800, R86 ;  /* 0x00000800191d9824 */ /* 0x000fe400078e0256 */
[----:B------:R-:W-:Y:S01]  /*3580*/  IMAD.MOV.U32 R32, RZ, RZ, RZ ;  /* 0x000000ffff207224 */ /* 0x000fe200078e00ff */
[----:B------:R-:W-:Y:S01]  /*3590*/  @!P1 LOP3.LUT R86, R27, 0x7c0, RZ, 0xc0, !PT ;  /* 0x000007c01b569812 */ /* 0x000fe200078ec0ff */
[----:B------:R-:W-:Y:S01]  /*35a0*/  @!P1 IMAD.WIDE.U32 R22, R29, 0x4, R22 ;  /* 0x000000041d169825 */ /* 0x000fe200078e0016 */
[----:B------:R1:W4:Y:S01]  /*35b0*/  @!P1 LDG.E R87, desc[UR10][R30.64+0x54] ;  /* 0x0000540a1e579981 */ /* 0x000322000c1e1900 */
[----:B------:R-:W-:-:S02]  /*35c0*/  @!P1 SHF.L.U32 R29, R24, 0x6, RZ ;  /* 0x00000006181d9819 */ /* 0x000fc400000006ff */
[----:B------:R-:W-:Y:S01]  /*35d0*/  @!P1 IMAD R27, R25, 0x800, R86 ;  /* 0x00000800191b9824 */ /* 0x000fe200078e0256 */
[----:B------:R2:W4:Y:S01]  /*35e0*/  @!P1 LDG.E R32, desc[UR10][R22.64+0x58] ;  /* 0x0000580a16209981 */ /* 0x000522000c1e1900 */
[----:B------:R-:W-:Y:S01]  /*35f0*/  @!P1 LOP3.LUT R90, R29, 0x7c0, RZ, 0xc0, !PT ;  /* 0x000007c01d5a9812 */ /* 0x000fe200078ec0ff */
[----:B-1----:R-:W1:Y:S01]  /*3600*/  @!P1 LDC.64 R30, c[0x0][0x390] ;  /* 0x0000e400ff1e9b82 */ /* 0x002e620000000a00 */
[----:B--2---:R-:W-:Y:S01]  /*3610*/  @!P1 IMAD.WIDE.U32 R44, R27, 0x4, R44 ;  /* 0x000000041b2c9825 */ /* 0x004fe200078e002c */
[----:B------:R-:W-:Y:S02]  /*3620*/  @!P1 SHF.L.U32 R22, R24, 0x6, RZ ;  /* 0x0000000618169819 */ /* 0x000fe400000006ff */
[----:B------:R-:W-:Y:S02]  /*3630*/  @!P1 LEA R27, R25, R90, 0xb ;  /* 0x0000005a191b9211 */ /* 0x000fe400078e58ff */
[----:B------:R-:W-:-:S03]  /*3640*/  @!P1 LOP3.LUT R22, R22, 0x7c0, RZ, 0xc0, !PT ;  /* 0x000007c016169812 */ /* 0x000fc600078ec0ff */
[----:B------:R-:W-:-:S04]  /*3650*/  @!P1 IMAD.WIDE.U32 R20, R27, 0x4, R20 ;  /* 0x000000041b149825 */ /* 0x000fc800078e0014 */
[----:B------:R-:W-:Y:S02]  /*3660*/  @!P1 IMAD R27, R25, 0x800, R22 ;  /* 0x00000800191b9824 */ /* 0x000fe400078e0216 */
[----:B------:R-:W2:Y:S01]  /*3670*/  @!P1 LDC.64 R22, c[0x0][0x390] ;  /* 0x0000e400ff169b82 */ /* 0x000ea20000000a00 */
[----:B------:R-:W-:Y:S02]  /*3680*/  IMAD.MOV.U32 R85, RZ, RZ, RZ ;  /* 0x000000ffff557224 */ /* 0x000fe400078e00ff */
[----:B------:R-:W-:Y:S02]  /*3690*/  IMAD.MOV.U32 R86, RZ, RZ, RZ ;  /* 0x000000ffff567224 */ /* 0x000fe400078e00ff */
[----:B-1----:R-:W-:Y:S02]  /*36a0*/  @!P1 IMAD.WIDE.U32 R30, R27, 0x4, R30 ;  /* 0x000000041b1e9825 */ /* 0x002fe400078e001e */
[----:B------:R1:W4:Y:S02]  /*36b0*/  @!P1 LDG.E R85, desc[UR10][R20.64+0x60] ;  /* 0x0000600a14559981 */ /* 0x000324000c1e1900 */
[----:B------:R-:W-:-:S02]  /*36c0*/  @!P1 IMAD.SHL.U32 R27, R24, 0x40, RZ ;  /* 0x00000040181b9824 */ /* 0x000fc400078e00ff */
[----:B------:R2:W4:Y:S01]  /*36d0*/  @!P1 LDG.E R86, desc[UR10][R44.64+0x5c] ;  /* 0x00005c0a2c569981 */ /* 0x000522000c1e1900 */
[----:B-1----:R-:W1:Y:S02]  /*36e0*/  @!P1 LDC.64 R20, c[0x0][0x390] ;  /* 0x0000e400ff149b82 */ /* 0x002e640000000a00 */
[----:B--2---:R-:W-:-:S04]  /*36f0*/  @!P1 LOP3.LUT R44, R27, 0x7c0, RZ, 0xc0, !PT ;  /* 0x000007c01b2c9812 */ /* 0x004fc800078ec0ff */
[----:B------:R-:W-:Y:S01]  /*3700*/  @!P1 LEA R27, R25, R44, 0xb ;  /* 0x0000002c191b9211 */ /* 0x000fe200078e58ff */
[----:B------:R-:W-:-:S04]  /*3710*/  HFMA2 R45, -RZ, RZ, 0, 0 ;  /* 0x00000000ff2d7431 */ /* 0x000fc800000001ff */
[----:B------:R-:W-:Y:S01]  /*3720*/  @!P1 IMAD.WIDE.U32 R22, R27, 0x4, R22 ;  /* 0x000000041b169825 */ /* 0x000fe200078e0016 */
[----:B------:R-:W-:-:S04]  /*3730*/  @!P1 SHF.L.U32 R27, R24, 0x6, RZ ;  /* 0x00000006181b9819 */ /* 0x000fc800000006ff */
[----:B------:R-:W-:Y:S01]  /*3740*/  @!P1 LOP3.LUT R90, R27, 0x7c0, RZ, 0xc0, !PT ;  /* 0x000007c01b5a9812 */ /* 0x000fe200078ec0ff */
[----:B------:R2:W4:Y:S04]  /*3750*/  @!P1 LDG.E R45, desc[UR10][R30.64+0x64] ;  /* 0x0000640a1e2d9981 */ /* 0x000528000c1e1900 */
[----:B------:R-:W-:Y:S01]  /*3760*/  @!P1 IMAD R27, R25, 0x800, R90 ;  /* 0x00000800191b9824 */ /* 0x000fe200078e025a */
[----:B--2---:R-:W2:Y:S03]  /*3770*/  @!P1 LDC.64 R30, c[0x0][0x390] ;  /* 0x0000e400ff1e9b82 */ /* 0x004ea60000000a00 */
[----:B-1----:R-:W-:Y:S01]  /*3780*/  @!P1 IMAD.WIDE.U32 R20, R27, 0x4, R20 ;  /* 0x000000041b149825 */ /* 0x002fe200078e0014 */
[----:B------:R-:W-:-:S03]  /*3790*/  MOV R27, RZ ;  /* 0x000000ff001b7202 */ /* 0x000fc60000000f00 */
[----:B------:R-:W-:Y:S01]  /*37a0*/  IMAD.MOV.U32 R44, RZ, RZ, RZ ;  /* 0x000000ffff2c7224 */ /* 0x000fe200078e00ff */
[----:B------:R-:W-:Y:S02]  /*37b0*/  @!P1 LOP3.LUT R90, R29, 0x7c0, RZ, 0xc0, !PT ;  /* 0x000007c01d5a9812 */ /* 0x000fe400078ec0ff */
[----:B------:R1:W4:Y:S01]  /*37c0*/  @!P1 LDG.E R27, desc[UR10][R20.64+0x6c] ;  /* 0x00006c0a141b9981 */ /* 0x000322000c1e1900 */
[----:B------:R-:W-:-:S03]  /*37d0*/  @!P1 IMAD.SHL.U32 R35, R24, 0x40, RZ ;  /* 0x0000004018239824 */ /* 0x000fc600078e00ff */
[----:B------:R3:W4:Y:S01]  /*37e0*/  @!P1 LDG.E R44, desc[UR10][R22.64+0x68] ;  /* 0x0000680a162c9981 */ /* 0x000722000c1e1900 */
[----:B------:R-:W-:Y:S01]  /*37f0*/  @!P1 IMAD R29, R25, 0x800, R90 ;  /* 0x00000800191d9824 */ /* 0x000fe200078e025a */
[----:B-1----:R-:W1:Y:S01]  /*3800*/  @!P1 LDC.64 R20, c[0x0][0x390] ;  /* 0x0000e400ff149b82 */ /* 0x002e620000000a00 */
[----:B------:R-:W-:-:S07]  /*3810*/  @!P1 LOP3.LUT R90, R35, 0x7c0, RZ, 0xc0, !PT ;  /* 0x000007c0235a9812 */ /* 0x000fce00078ec0ff */
[----:B---3--:R-:W3:Y:S01]  /*3820*/  @!P1 LDC.64 R22, c[0x0][0x390] ;  /* 0x0000e400ff169b82 */ /* 0x008ee20000000a00 */
[----:B------:R-:W-:Y:S01]  /*3830*/  @!P1 LEA R35, R25, R90, 0xb ;  /* 0x0000005a19239211 */ /* 0x000fe200078e58ff */
[----:B--2---:R-:W-:Y:S01]  /*3840*/  @!P1 IMAD.WIDE.U32 R30, R29, 0x4, R30 ;  /* 0x000000041d1e9825 */ /* 0x004fe200078e001e */
[----:B------:R-:W-:-:S03]  /*3850*/  @!P1 SHF.L.U32 R90, R24, 0x6, RZ ;  /* 0x00000006185a9819 */ /* 0x000fc600000006ff */
[----:B------:R-:W-:Y:S01]  /*3860*/  HFMA2 R29, -RZ, RZ, 0, 0 ;  /* 0x00000000ff1d7431 */ /* 0x000fe200000001ff */
[----:B------:R-:W-:-:S05]  /*3870*/  @!P1 LOP3.LUT R90, R90, 0x7c0, RZ, 0xc0, !PT ;  /* 0x000007c05a5a9812 */ /* 0x000fca00078ec0ff */
[----:B------:R-:W-:Y:S01]  /*3880*/  @!P1 IMAD R90, R25, 0x800, R90 ;  /* 0x00000800195a9824 */ /* 0x000fe200078e025a */
[----:B------:R1:W2:Y:S03]  /*3890*/  @!P1 LDG.E R29, desc[UR10][R30.64+0x70] ;  /* 0x0000700a1e1d9981 */ /* 0x0002a6000c1e1900 */
[----:B-1----:R-:W-:Y:S02]  /*38a0*/  @!P1 IMAD.WIDE.U32 R30, R90, 0x4, R20 ;  /* 0x000000045a1e9825 */ /* 0x002fe400078e0014 */
[----:B------:R-:W1:Y:S02]  /*38b0*/  @!P1 LDC.64 R20, c[0x0][0x390] ;  /* 0x0000e400ff149b82 */ /* 0x000e640000000a00 */
[----:B---3--:R-:W-:-:S04]  /*38c0*/  @!P1 IMAD.WIDE.U32 R22, R35, 0x4, R22 ;  /* 0x0000000423169825 */ /* 0x008fc800078e0016 */
[----:B------:R-:W-:Y:S01]  /*38d0*/  IMAD.MOV.U32 R35, RZ, RZ, RZ ;  /* 0x000000ffff237224 */ /* 0x000fe200078e00ff */
[----:B------:R-:W-:-:S05]  /*38e0*/  MOV R90, RZ ;  /* 0x000000ff005a7202 */ /* 0x000fca0000000f00 */
[----:B------:R3:W2:Y:S04]  /*38f0*/  @!P1 LDG.E R35, desc[UR10][R22.64+0x74] ;  /* 0x0000740a16239981 */ /* 0x0006a8000c1e1900 */
[----:B------:R3:W2:Y:S02]  /*3900*/  @!P1 LDG.E R90, desc[UR10][R30.64+0x78] ;  /* 0x0000780a1e5a9981 */ /* 0x0006a4000c1e1900 */
[----:B---3--:R-:W-:-:S04]  /*3910*/  @!P1 SHF.L.U32 R22, R24, 0x6, RZ ;  /* 0x0000000618169819 */ /* 0x008fc800000006ff */
[----:B------:R-:W-:Y:S01]  /*3920*/  @!P1 LOP3.LUT R22, R22, 0x7c0, RZ, 0xc0, !PT ;  /* 0x000007c016169812 */ /* 0x000fe200078ec0ff */
[----:B------:R-:W-:-:S04]  /*3930*/  HFMA2 R30, -RZ, RZ, 0, 0 ;  /* 0x00000000ff1e7431 */ /* 0x000fc800000001ff */
[----:B------:R-:W-:-:S04]  /*3940*/  @!P1 IMAD R23, R25, 0x800, R22 ;  /* 0x0000080019179824 */ /* 0x000fc800078e0216 */
[----:B-1----:R-:W-:Y:S02]  /*3950*/  @!P1 IMAD.WIDE.U32 R22, R23, 0x4, R20 ;  /* 0x0000000417169825 */ /* 0x002fe400078e0014 */
[----:B------:R-:W1:Y:S03]  /*3960*/  @!P1 LDC.64 R20, c[0x0][0x390] ;  /* 0x0000e400ff149b82 */ /* 0x000e660000000a00 */
[----:B------:R3:W2:Y:S01]  /*3970*/  @!P1 LDG.E R30, desc[UR10][R22.64+0x7c] ;  /* 0x00007c0a161e9981 */ /* 0x0006a2000c1e1900 */
[----:B------:R-:W-:Y:S01]  /*3980*/  LOP3.LUT R92, R33, R26, RZ, 0xfc, !PT ;  /* 0x0000001a215c7212 */ /* 0x000fe200078efcff */
[----:B------:R-:W-:-:S04]  /*3990*/  @!P1 IMAD.SHL.U32 R31, R24, 0x40, RZ ;  /* 0x00000040181f9824 */ /* 0x000fc800078e00ff */
[C---:B------:R-:W-:Y:S01]  /*39a0*/  IMAD.IADD R92, R84.reuse, 0x1, R92 ;  /* 0x00000001545c7824 */ /* 0x040fe200078e025c */
[----:B------:R-:W-:Y:S02]  /*39b0*/  @!P1 LOP3.LUT R31, R31, 0x7c0, RZ, 0xc0, !PT ;  /* 0x000007c01f1f9812 */ /* 0x000fe400078ec0ff */
[-C--:B---3--:R-:W-:Y:S02]  /*39c0*/  LOP3.LUT R23, R33, R26.reuse, RZ, 0xfc, !PT ;  /* 0x0000001a21177212 */ /* 0x088fe400078efcff */
[----:B------:R3:W-:Y:S01]  /*39d0*/  STS [R92+0x8040], R91 ;  /* 0x0080405b5c007388 */ /* 0x0007e20000000800 */
[----:B------:R-:W-:Y:S02]  /*39e0*/  @!P1 LEA R31, R25, R31, 0xb ;  /* 0x0000001f191f9211 */ /* 0x000fe400078e58ff */
[CC--:B------:R-:W-:Y:S01]  /*39f0*/  LOP3.LUT R22, R33.reuse, R26.reuse, RZ, 0xfc, !PT ;  /* 0x0000001a21167212 */ /* 0x0c0fe200078efcff */
[----:B------:R-:W-:Y:S01]  /*3a00*/  IMAD.IADD R23, R84, 0x1, R23 ;  /* 0x0000000154177824 */ /* 0x000fe200078e0217 */
[----:B---3--:R-:W-:Y:S01]  /*3a10*/  LOP3.LUT R91, R33, R26, RZ, 0xfc, !PT ;  /* 0x0000001a215b7212 */ /* 0x008fe200078efcff */
[----:B-1----:R-:W-:-:S03]  /*3a20*/  @!P1 IMAD.WIDE.U32 R20, R31, 0x4, R20 ;  /* 0x000000041f149825 */ /* 0x002fc600078e0014 */
[C---:B------:R-:W-:Y:S01]  /*3a30*/  IADD3 R91, PT, PT, R84.reuse, R91, RZ ;  /* 0x0000005b545b7210 */ /* 0x040fe20007ffe0ff */
[----:B------:R-:W-:Y:S01]  /*3a40*/  IMAD.MOV.U32 R31, RZ, RZ, RZ ;  /* 0x000000ffff1f7224 */ /* 0x000fe200078e00ff */
[----:B------:R1:W-:Y:S05]  /*3a50*/  STS [R92+0x8044], R93 ;  /* 0x0080445d5c007388 */ /* 0x0003ea0000000800 */
[----:B------:R3:W2:Y:S01]  /*3a60*/  @!P1 LDG.E R31, desc[UR10][R20.64+0x80] ;  /* 0x0000800a141f9981 */ /* 0x0006a2000c1e1900 */
[----:B-1----:R-:W-:Y:S01]  /*3a70*/  IMAD.IADD R92, R84, 0x1, R22 ;  /* 0x00000001545c7824 */ /* 0x002fe200078e0216 */
[CC--:B------:R-:W-:Y:S02]  /*3a80*/  LOP3.LUT R93, R33.reuse, R26.reuse, RZ, 0xfc, !PT ;  /* 0x0000001a215d7212 */ /* 0x0c0fe400078efcff */
[----:B---3--:R-:W-:-:S02]  /*3a90*/  LOP3.LUT R21, R33, R26, RZ, 0xfc, !PT ;  /* 0x0000001a21157212 */ /* 0x008fc400078efcff */
[C---:B------:R-:W-:Y:S01]  /*3aa0*/  IADD3 R93, PT, PT, R84.reuse, R93, RZ ;  /* 0x0000005d545d7210 */ /* 0x040fe20007ffe0ff */
[----:B----4-:R1:W-:Y:S02]  /*3ab0*/  STS [R91+0x8048], R34 ;  /* 0x008048225b007388 */ /* 0x0103e40000000800 */
[----:B-1----:R-:W-:Y:S02]  /*3ac0*/  IADD3 R34, PT, PT, R84, R21, RZ ;  /* 0x0000001554227210 */ /* 0x002fe40007ffe0ff */
[----:B------:R-:W1:Y:S01]  /*3ad0*/  @!P1 LDC.64 R20, c[0x0][0x390] ;  /* 0x0000e400ff149b82 */ /* 0x000e620000000a00 */
[----:B------:R3:W-:Y:S04]  /*3ae0*/  STS [R91+0x804c], R89 ;  /* 0x00804c595b007388 */ /* 0x0007e80000000800 */
[----:B------:R-:W-:Y:S01]  /*3af0*/  STS [R23+0x8050], R88 ;  /* 0x0080505817007388 */ /* 0x000fe20000000800 */
[----:B---3--:R-:W-:-:S03]  /*3b00*/  LOP3.LUT R89, R33, R26, RZ, 0xfc, !PT ;  /* 0x0000001a21597212 */ /* 0x008fc600078efcff */
[----:B------:R3:W-:Y:S02]  /*3b10*/  STS [R23+0x8054], R87 ;  /* 0x0080545717007388 */ /* 0x0007e40000000800 */
[----:B---3--:R-:W3:Y:S02]  /*3b20*/  @!P1 LDC.64 R22, c[0x0][0x390] ;  /* 0x0000e400ff169b82 */ /* 0x008ee40000000a00 */
[----:B------:R4:W-:Y:S01]  /*3b30*/  STS [R93+0x8058], R32 ;  /* 0x008058205d007388 */ /* 0x0009e20000000800 */
[----:B------:R-:W-:Y:S01]  /*3b40*/  LOP3.LUT R87, R33, R26, RZ, 0xfc, !PT ;  /* 0x0000001a21577212 */ /* 0x000fe200078efcff */
[----:B------:R-:W-:Y:S01]  /*3b50*/  IMAD.IADD R88, R84, 0x1, R89 ;  /* 0x0000000154587824 */ /* 0x000fe200078e0259 */
[----:B----4-:R-:W-:-:S04]  /*3b60*/  @!P1 SHF.L.U32 R32, R24, 0x6, RZ ;  /* 0x0000000618209819 */ /* 0x010fc800000006ff */
[----:B------:R-:W-:-:S05]  /*3b70*/  @!P1 LOP3.LUT R32, R32, 0x7c0, RZ, 0xc0, !PT ;  /* 0x000007c020209812 */ /* 0x000fca00078ec0ff */
[----:B------:R-:W-:Y:S01]  /*3b80*/  @!P1 IMAD R89, R25, 0x800, R32 ;  /* 0x0000080019599824 */ /* 0x000fe200078e0220 */
[----:B------:R-:W-:Y:S04]  /*3b90*/  STS [R93+0x805c], R86 ;  /* 0x00805c565d007388 */ /* 0x000fe80000000800 */
[----:B------:R4:W-:Y:S02]  /*3ba0*/  STS [R92+0x8060], R85 ;  /* 0x008060555c007388 */ /* 0x0009e40000000800 */
[----:B----4-:R-:W-:Y:S02]  /*3bb0*/  IMAD.IADD R85, R84, 0x1, R87 ;  /* 0x0000000154557824 */ /* 0x010fe400078e0257 */
[----:B------:R-:W4:Y:S01]  /*3bc0*/  @!P1 LDC.64 R86, c[0x0][0x390] ;  /* 0x0000e400ff569b82 */ /* 0x000f220000000a00 */
[----:B------:R1:W-:Y:S02]  /*3bd0*/  STS [R92+0x8064], R45 ;  /* 0x0080642d5c007388 */ /* 0x0003e40000000800 */
[----:B-1----:R-:W-:-:S04]  /*3be0*/  @!P1 SHF.L.U32 R45, R24, 0x6, RZ ;  /* 0x00000006182d9819 */ /* 0x002fc800000006ff */
[----:B------:R-:W-:Y:S01]  /*3bf0*/  @!P1 LOP3.LUT R92, R45, 0x7c0, RZ, 0xc0, !PT ;  /* 0x000007c02d5c9812 */ /* 0x000fe200078ec0ff */
[----:B------:R-:W-:Y:S04]  /*3c00*/  STS [R34+0x806c], R27 ;  /* 0x00806c1b22007388 */ /* 0x000fe80000000800 */
[----:B------:R1:W-:Y:S01]  /*3c10*/  STS [R34+0x8068], R44 ;  /* 0x0080682c22007388 */ /* 0x0003e20000000800 */
[----:B------:R-:W-:Y:S01]  /*3c20*/  @!P1 LEA R93, R25, R92, 0xb ;  /* 0x0000005c195d9211 */ /* 0x000fe200078e58ff */
[----:B-1----:R-:W1:Y:S04]  /*3c30*/  @!P1 LDC.64 R44, c[0x0][0x390] ;  /* 0x0000e400ff2c9b82 */ /* 0x002e680000000a00 */
[----:B------:R-:W-:Y:S01]  /*3c40*/  @!P1 IMAD.WIDE.U32 R92, R93, 0x4, R20 ;  /* 0x000000045d5c9825 */ /* 0x000fe200078e0014 */
[----:B------:R-:W-:-:S03]  /*3c50*/  @!P1 SHF.L.U32 R20, R24, 0x6, RZ ;  /* 0x0000000618149819 */ /* 0x000fc600000006ff */
[----:B------:R-:W-:Y:S01]  /*3c60*/  IMAD.MOV.U32 R91, RZ, RZ, RZ ;  /* 0x000000ffff5b7224 */ /* 0x000fe200078e00ff */
[----:B--2---:R-:W-:Y:S01]  /*3c70*/  STS [R88+0x8070], R29 ;  /* 0x0080701d58007388 */ /* 0x004fe20000000800 */
[----:B------:R-:W-:Y:S01]  /*3c80*/  @!P1 LOP3.LUT R20, R20, 0x7c0, RZ, 0xc0, !PT ;  /* 0x000007c014149812 */ /* 0x000fe200078ec0ff */
[C---:B------:R-:W-:Y:S02]  /*3c90*/  @!P1 IMAD.SHL.U32 R32, R24.reuse, 0x40, RZ ;  /* 0x0000004018209824 */ /* 0x040fe400078e00ff */
[----:B------:R3:W-:Y:S02]  /*3ca0*/  STS [R88+0x8074], R35 ;  /* 0x0080742358007388 */ /* 0x0007e40000000800 */
[----:B---3--:R-:W-:Y:S01]  /*3cb0*/  @!P1 IMAD.WIDE.U32 R88, R89, 0x4, R22 ;  /* 0x0000000459589825 */ /* 0x008fe200078e0016 */
[----:B------:R-:W-:Y:S01]  /*3cc0*/  @!P1 SHF.L.U32 R22, R24, 0x6, RZ ;  /* 0x0000000618169819 */ /* 0x000fe200000006ff */
[----:B------:R-:W2:Y:S03]  /*3cd0*/  @!P1 LDC.64 R34, c[0x0][0x390] ;  /* 0x0000e400ff229b82 */ /* 0x000ea60000000a00 */
[----:B------:R-:W-:Y:S01]  /*3ce0*/  @!P1 LOP3.LUT R22, R22, 0x7c0, RZ, 0xc0, !PT ;  /* 0x000007c016169812 */ /* 0x000fe200078ec0ff */
[----:B------:R3:W2:Y:S04]  /*3cf0*/  @!P1 LDG.E R91, desc[UR10][R88.64+0x84] ;  /* 0x0000840a585b9981 */ /* 0x0006a8000c1e1900 */
[----:B------:R-:W-:-:S02]  /*3d00*/  @!P1 IMAD R21, R25, 0x800, R22 ;  /* 0x0000080019159824 */ /* 0x000fc400078e0216 */
[----:B------:R-:W2:Y:S01]  /*3d10*/  @!P1 LDC.64 R22, c[0x0][0x390] ;  /* 0x0000e400ff169b82 */ /* 0x000ea20000000a00 */
[----:B------:R-:W-:Y:S01]  /*3d20*/  @!P1 SHF.L.U32 R29, R24, 0x6, RZ ;  /* 0x00000006181d9819 */ /* 0x000fe200000006ff */
[----:B----4-:R-:W-:-:S04]  /*3d30*/  @!P1 IMAD.WIDE.U32 R86, R21, 0x4, R86 ;  /* 0x0000000415569825 */ /* 0x010fc800078e0056 */
[----:B---3--:R-:W-:Y:S02]  /*3d40*/  HFMA2 R89, -RZ, RZ, 0, 0 ;  /* 0x00000000ff597431 */ /* 0x008fe400000001ff */
[----:B------:R-:W-:Y:S01]  /*3d50*/  @!P1 IMAD R21, R25, 0x800, R20 ;  /* 0x0000080019159824 */ /* 0x000fe200078e0214 */
[----:B------:R3:W-:Y:S03]  /*3d60*/  STS [R85+0x807c], R30 ;  /* 0x00807c1e55007388 */ /* 0x0007e60000000800 */
[----:B-1----:R-:W-:Y:S02]  /*3d70*/  @!P1 IMAD.WIDE.U32 R20, R21, 0x4, R44 ;  /* 0x0000000415149825 */ /* 0x002fe400078e002c */
[----:B------:R-:W1:Y:S01]  /*3d80*/  @!P1 LDC.64 R44, c[0x0][0x390] ;  /* 0x0000e400ff2c9b82 */ /* 0x000e620000000a00 */
[----:B------:R-:W-:Y:S02]  /*3d90*/  @!P1 LOP3.LUT R32, R32, 0x7c0, RZ, 0xc0, !PT ;  /* 0x000007c020209812 */ /* 0x000fe400078ec0ff */
[----:B------:R4:W2:Y:S01]  /*3da0*/  @!P1 LDG.E R89, desc[UR10][R20.64+0x90] ;  /* 0x0000900a14599981 */ /* 0x0008a2000c1e1900 */
[----:B---3--:R-:W-:-:S03]  /*3db0*/  @!P1 LOP3.LUT R30, R29, 0x7c0, RZ, 0xc0, !PT ;  /* 0x000007c01d1e9812 */ /* 0x008fc600078ec0ff */
[----:B------:R3:W-:Y:S02]  /*3dc0*/  STS [R85+0x8078], R90 ;  /* 0x0080785a55007388 */ /* 0x0007e40000000800 */
[C---:B------:R-:W-:Y:S02]  /*3dd0*/  @!P1 IMAD R29, R25.reuse, 0x800, R30 ;  /* 0x00000800191d9824 */ /* 0x040fe400078e021e */
[----:B------:R-:W-:Y:S01]  /*3de0*/  @!P1 IMAD.SHL.U32 R30, R24, 0x40, RZ ;  /* 0x00000040181e9824 */ /* 0x000fe200078e00ff */
[----:B----4-:R-:W4:Y:S01]  /*3df0*/  @!P1 LDC.64 R20, c[0x0][0x390] ;  /* 0x0000e400ff149b82 */ /* 0x010f220000000a00 */
[----:B---3--:R-:W-:-:S03]  /*3e00*/  @!P1 LEA R85, R25, R32, 0xb ;  /* 0x0000002019559211 */ /* 0x008fc600078e58ff */
[----:B------:R-:W-:Y:S01]  /*3e10*/  @!P1 LOP3.LUT R30, R30, 0x7c0, RZ, 0xc0, !PT ;  /* 0x000007c01e1e9812 */ /* 0x000fe200078ec0ff */
[----:B--2---:R-:W-:Y:S01]  /*3e20*/  @!P1 IMAD.WIDE.U32 R34, R29, 0x4, R34 ;  /* 0x000000041d229825 */ /* 0x004fe200078e0022 */
[----:B------:R-:W-:-:S03]  /*3e30*/  MOV R29, RZ ;  /* 0x000000ff001d7202 */ /* 0x000fc60000000f00 */
[----:B------:R-:W-:Y:S01]  /*3e40*/  @!P1 IMAD.WIDE.U32 R22, R85, 0x4, R22 ;  /* 0x0000000455169825 */ /* 0x000fe200078e0016 */
[----:B------:R-:W-:-:S03]  /*3e50*/  @!P1 LEA R85, R25, R30, 0xb ;  /* 0x0000001e19559211 */ /* 0x000fc600078e58ff */
[----:B------:R-:W-:Y:S01]  /*3e60*/  @!P1 IMAD.SHL.U32 R30, R24, 0x40, RZ ;  /* 0x00000040181e9824 */ /* 0x000fe200078e00ff */
[----:B------:R2:W3:Y:S01]  /*3e70*/  @!P1 LDG.E R29, desc[UR10][R22.64+0x98] ;  /* 0x0000980a161d9981 */ /* 0x0004e2000c1e1900 */
[----:B------:R-:W-:-:S03]  /*3e80*/  IMAD.MOV.U32 R88, RZ, RZ, RZ ;  /* 0x000000ffff587224 */ /* 0x000fc600078e00ff */
[----:B------:R-:W-:Y:S01]  /*3e90*/  @!P1 LOP3.LUT R30, R30, 0x7c0, RZ, 0xc0, !PT ;  /* 0x000007c01e1e9812 */ /* 0x000fe200078ec0ff */
[----:B-1----:R-:W-:Y:S01]  /*3ea0*/  @!P1 IMAD.WIDE.U32 R44, R85, 0x4, R44 ;  /* 0x00000004552c9825 */ /* 0x002fe200078e002c */
[----:B------:R-:W-:Y:S01]  /*3eb0*/  MOV R90, RZ ;  /* 0x000000ff005a7202 */ /* 0x000fe20000000f00 */
[----:B------:R1:W3:Y:S02]  /*3ec0*/  @!P1 LDG.E R88, desc[UR10][R34.64+0x94] ;  /* 0x0000940a22589981 */ /* 0x0002e4000c1e1900 */
[----:B--2---:R-:W-:Y:S02]  /*3ed0*/  @!P1 IMAD.SHL.U32 R22, R24, 0x40, RZ ;  /* 0x0000004018169824 */ /* 0x004fe400078e00ff */
[----:B------:R-:W-:Y:S01]  /*3ee0*/  @!P1 IMAD R85, R25, 0x800, R30 ;  /* 0x0000080019559824 */ /* 0x000fe200078e021e */
[----:B------:R2:W3:Y:S02]  /*3ef0*/  @!P1 LDG.E R90, desc[UR10][R86.64+0x8c] ;  /* 0x00008c0a565a9981 */ /* 0x0004e4000c1e1900 */
[----:B------:R-:W-:Y:S01]  /*3f00*/  @!P1 LOP3.LUT R22, R22, 0x7c0, RZ, 0xc0, !PT ;  /* 0x000007c016169812 */ /* 0x000fe200078ec0ff */
[----:B----4-:R-:W-:Y:S01]  /*3f10*/  @!P1 IMAD.WIDE.U32 R20, R85, 0x4, R20 ;  /* 0x0000000455149825 */ /* 0x010fe200078e0014 */
[----:B-1----:R-:W1:Y:S02]  /*3f20*/  @!P1 LDC.64 R34, c[0x0][0x390] ;  /* 0x0000e400ff229b82 */ /* 0x002e640000000a00 */
[----:B------:R-:W-:-:S06]  /*3f30*/  @!P1 LEA R85, R25, R22, 0xb ;  /* 0x0000001619559211 */ /* 0x000fcc00078e58ff */
[----:B------:R-:W4:Y:S01]  /*3f40*/  @!P1 LDC.64 R22, c[0x0][0x390] ;  /* 0x0000e400ff169b82 */ /* 0x000f220000000a00 */
[----:B--2---:R-:W-:Y:S01]  /*3f50*/  MOV R86, RZ ;  /* 0x000000ff00567202 */ /* 0x004fe20000000f00 */
[----:B------:R-:W-:Y:S01]  /*3f60*/  HFMA2 R87, -RZ, RZ, 0, 0 ;  /* 0x00000000ff577431 */ /* 0x000fe200000001ff */
[----:B------:R-:W-:-:S04]  /*3f70*/  @!P1 SHF.L.U32 R30, R24, 0x6, RZ ;  /* 0x00000006181e9819 */ /* 0x000fc800000006ff */
[----:B------:R2:W3:Y:S01]  /*3f80*/  @!P1 LDG.E R86, desc[UR10][R20.64+0xa0] ;  /* 0x0000a00a14569981 */ /* 0x0004e2000c1e1900 */
[----:B------:R-:W-:-:S03]  /*3f90*/  @!P1 LOP3.LUT R30, R30, 0x7c0, RZ, 0xc0, !PT ;  /* 0x000007c01e1e9812 */ /* 0x000fc600078ec0ff */
[----:B------:R1:W3:Y:S01]  /*3fa0*/  @!P1 LDG.E R87, desc[UR10][R44.64+0x9c] ;  /* 0x00009c0a2c579981 */ /* 0x0002e2000c1e1900 */
[----:B--2---:R-:W2:Y:S01]  /*3fb0*/  @!P1 LDC.64 R20, c[0x0][0x390] ;  /* 0x0000e400ff149b82 */ /* 0x004ea20000000a00 */
[----:B-1----:R-:W-:-:S04]  /*3fc0*/  @!P1 IMAD.WIDE.U32 R34, R85, 0x4, R34 ;  /* 0x0000000455229825 */ /* 0x002fc800078e0022 */
[----:B------:R-:W-:Y:S02]  /*3fd0*/  @!P1 IMAD R45, R25, 0x800, R30 ;  /* 0x00000800192d9824 */ /* 0x000fe400078e021e */
[----:B------:R-:W-:Y:S02]  /*3fe0*/  @!P1 IMAD.SHL.U32 R30, R24, 0x40, RZ ;  /* 0x00000040181e9824 */ /* 0x000fe400078e00ff */
[----:B------:R-:W-:Y:S02]  /*3ff0*/  IMAD.MOV.U32 R27, RZ, RZ, RZ ;  /* 0x000000ffff1b7224 */ /* 0x000fe400078e00ff */
[----:B------:R-:W-:Y:S02]  /*4000*/  IMAD.MOV.U32 R85, RZ, RZ, RZ ;  /* 0x000000ffff557224 */ /* 0x000fe400078e00ff */
[----:B----4-:R-:W-:-:S04]  /*4010*/  @!P1 IMAD.WIDE.U32 R22, R45, 0x4, R22 ;  /* 0x000000042d169825 */ /* 0x010fc800078e0016 */
[----:B------:R-:W-:Y:S01]  /*4020*/  HFMA2 R45, -RZ, RZ, 0, 0 ;  /* 0x00000000ff2d7431 */ /* 0x000fe200000001ff */
[----:B------:R-:W-:Y:S01]  /*4030*/  @!P1 LOP3.LUT R30, R30, 0x7c0, RZ, 0xc0, !PT ;  /* 0x000007c01e1e9812 */ /* 0x000fe200078ec0ff */
[----:B------:R1:W4:Y:S04]  /*4040*/  @!P1 LDG.E R27, desc[UR10][R92.64+0x88] ;  /* 0x0000880a5c1b9981 */ /* 0x000328000c1e1900 */
[----:B------:R2:W4:Y:S04]  /*4050*/  @!P1 LDG.E R85, desc[UR10][R34.64+0xa4] ;  /* 0x0000a40a22559981 */ /* 0x000528000c1e1900 */
[----:B------:R2:W4:Y:S01]  /*4060*/  @!P1 LDG.E R45, desc[UR10][R22.64+0xa8] ;  /* 0x0000a80a162d9981 */ /* 0x000522000c1e1900 */
[----:B-1----:R-:W-:Y:S01]  /*4070*/  @!P1 LEA R93, R25, R30, 0xb ;  /* 0x0000001e195d9211 */ /* 0x002fe200078e58ff */
[----:B--2---:R-:W1:Y:S01]  /*4080*/  @!P1 LDC.64 R34, c[0x0][0x390] ;  /* 0x0000e400ff229b82 */ /* 0x004e620000000a00 */
[----:B------:R-:W-:-:S03]  /*4090*/  IMAD.MOV.U32 R30, RZ, RZ, RZ ;  /* 0x000000ffff1e7224 */ /* 0x000fc600078e00ff */
[----:B------:R-:W-:-:S04]  /*40a0*/  @!P1 IMAD.WIDE.U32 R20, R93, 0x4, R20 ;  /* 0x000000045d149825 */ /* 0x000fc800078e0014 */
[----:B------:R-:W2:Y:S01]  /*40b0*/  @!P1 LDC.64 R22, c[0x0][0x390] ;  /* 0x0000e400ff169b82 */ /* 0x000ea20000000a00 */
[----:B------:R1:W4:Y:S01]  /*40c0*/  @!P1 LDG.E R30, desc[UR10][R20.64+0xac] ;  /* 0x0000ac0a141e9981 */ /* 0x000322000c1e1900 */
[C---:B------:R-:W-:Y:S01]  /*40d0*/  @!P1 SHF.L.U32 R32, R24.reuse, 0x6, RZ ;  /* 0x0000000618209819 */ /* 0x040fe200000006ff */
[----:B------:R-:W-:-:S03]  /*40e0*/  @!P1 IMAD.SHL.U32 R44, R24, 0x40, RZ ;  /* 0x00000040182c9824 */ /* 0x000fc600078e00ff */
[----:B------:R-:W-:Y:S02]  /*40f0*/  @!P1 LOP3.LUT R32, R32, 0x7c0, RZ, 0xc0, !PT ;  /* 0x000007c020209812 */ /* 0x000fe400078ec0ff */
[----:B-1----:R-:W1:Y:S03]  /*4100*/  @!P1 LDC.64 R20, c[0x0][0x390] ;  /* 0x0000e400ff149b82 */ /* 0x002e660000000a00 */
[----:B------:R-:W-:Y:S01]  /*4110*/  @!P1 IMAD R93, R25, 0x800, R32 ;  /* 0x00000800195d9824 */ /* 0x000fe200078e0220 */
[----:B------:R-:W-:Y:S02]  /*4120*/  @!P1 LOP3.LUT R44, R44, 0x7c0, RZ, 0xc0, !PT ;  /* 0x000007c02c2c9812 */ /* 0x000fe400078ec0ff */
[----:B------:R-:W-:Y:S01]  /*4130*/  @!P1 SHF.L.U32 R92, R24, 0x6, RZ ;  /* 0x00000006185c9819 */ /* 0x000fe200000006ff */
[----:B------:R-:W-:Y:S01]  /*4140*/  @!P1 IMAD.WIDE.U32 R34, R93, 0x4, R34 ;  /* 0x000000045d229825 */ /* 0x000fe200078e0022 */
[----:B------:R-:W-:-:S02]  /*4150*/  @!P1 LEA R93, R25, R44, 0xb ;  /* 0x0000002c195d9211 */ /* 0x000fc400078e58ff */
[----:B------:R-:W-:Y:S02]  /*4160*/  @!P1 LOP3.LUT R92, R92, 0x7c0, RZ, 0xc0, !PT ;  /* 0x000007c05c5c9812 */ /* 0x000fe400078ec0ff */
[----:B------:R-:W-:Y:S01]  /*4170*/  MOV R32, RZ ;  /* 0x000000ff00207202 */ /* 0x000fe20000000f00 */
[----:B--2---:R-:W-:-:S05]  /*4180*/  @!P1 IMAD.WIDE.U32 R22, R93, 0x4, R22 ;  /* 0x000000045d169825 */ /* 0x004fca00078e0016 */
[----:B------:R1:W2:Y:S01]  /*4190*/  @!P1 LDG.E R32, desc[UR10][R34.64+0xb0] ;  /* 0x0000b00a22209981 */ /* 0x0002a2000c1e1900 */
[----:B------:R-:W-:Y:S02]  /*41a0*/  @!P1 IMAD R93, R25, 0x800, R92 ;  /* 0x00000800195d9824 */ /* 0x000fe400078e025c */
[----:B------:R-:W-:Y:S02]  /*41b0*/  IMAD.MOV.U32 R44, RZ, RZ, RZ ;  /* 0x000000ffff2c7224 */ /* 0x000fe400078e00ff */
[----:B------:R-:W-:-:S04]  /*41c0*/  HFMA2 R92, -RZ, RZ, 0, 0 ;  /* 0x00000000ff5c7431 */ /* 0x000fc800000001ff */
[----:B------:R1:W2:Y:S02]  /*41d0*/  @!P1 LDG.E R44, desc[UR10][R22.64+0xb4] ;  /* 0x0000b40a162c9981 */ /* 0x0002a4000c1e1900 */
[----:B-1----:R-:W-:Y:S02]  /*41e0*/  @!P1 IMAD.WIDE.U32 R34, R93, 0x4, R20 ;  /* 0x000000045d229825 */ /* 0x002fe400078e0014 */
[----:B------:R-:W1:Y:S03]  /*41f0*/  @!P1 LDC.64 R20, c[0x0][0x390] ;  /* 0x0000e400ff149b82 */ /* 0x000e660000000a00 */
[----:B------:R1:W2:Y:S01]  /*4200*/  @!P1 LDG.E R92, desc[UR10][R34.64+0xb8] ;  /* 0x0000b80a225c9981 */ /* 0x0002a2000c1e1900 */
[----:B------:R-:W-:-:S04]  /*4210*/  @!P1 SHF.L.U32 R22, R24, 0x6, RZ ;  /* 0x0000000618169819 */ /* 0x000fc800000006ff */
[----:B------:R-:W-:Y:S02]  /*4220*/  @!P1 LOP3.LUT R22, R22, 0x7c0, RZ, 0xc0, !PT ;  /* 0x000007c016169812 */ /* 0x000fe400078ec0ff */
[----:B-1----:R-:W-:-:S03]  /*4230*/  MOV R34, RZ ;  /* 0x000000ff00227202 */ /* 0x002fc60000000f00 */
[----:B------:R-:W-:-:S04]  /*4240*/  @!P1 IMAD R23, R25, 0x800, R22 ;  /* 0x0000080019179824 */ /* 0x000fc800078e0216 */
[----:B------:R-:W-:Y:S02]  /*4250*/  @!P1 IMAD.WIDE.U32 R22, R23, 0x4, R20 ;  /* 0x0000000417169825 */ /* 0x000fe400078e0014 */
[----:B------:R-:W1:Y:S03]  /*4260*/  @!P1 LDC.64 R20, c[0x0][0x390] ;  /* 0x0000e400ff149b82 */ /* 0x000e660000000a00 */
[----:B------:R1:W2:Y:S01]  /*4270*/  @!P1 LDG.E R34, desc[UR10][R22.64+0xbc] ;  /* 0x0000bc0a16229981 */ /* 0x0002a2000c1e1900 */
[----:B------:R-:W-:-:S05]  /*4280*/  @!P1 IMAD.SHL.U32 R35, R24, 0x40, RZ ;  /* 0x0000004018239824 */ /* 0x000fca00078e00ff */
[----:B------:R-:W-:Y:S02]  /*4290*/  @!P1 LOP3.LUT R35, R35, 0x7c0, RZ, 0xc0, !PT ;  /* 0x000007c023239812 */ /* 0x000fe400078ec0ff */
[-C--:B------:R-:W-:Y:S02]  /*42a0*/  LOP3.LUT R93, R33, R26.reuse, RZ, 0xfc, !PT ;  /* 0x0000001a215d7212 */ /* 0x080fe400078efcff */
[----:B------:R-:W-:Y:S02]  /*42b0*/  @!P1 LEA R35, R25, R35, 0xb ;  /* 0x0000002319239211 */ /* 0x000fe400078e58ff */
[-C--:B-1----:R-:W-:Y:S01]  /*42c0*/  LOP3.LUT R23, R33, R26.reuse, RZ, 0xfc, !PT ;  /* 0x0000001a21177212 */ /* 0x082fe200078efcff */
[----:B------:R-:W-:Y:S02]  /*42d0*/  IMAD.IADD R93, R84, 0x1, R93 ;  /* 0x00000001545d7824 */ /* 0x000fe400078e025d */
[----:B------:R-:W-:Y:S01]  /*42e0*/  @!P1 IMAD.WIDE.U32 R20, R35, 0x4, R20 ;  /* 0x0000000423149825 */ /* 0x000fe200078e0014 */
[----:B------:R-:W-:-:S02]  /*42f0*/  LOP3.LUT R35, R33, R26, RZ, 0xfc, !PT ;  /* 0x0000001a21237212 */ /* 0x000fc400078efcff */
[----:B------:R1:W-:Y:S01]  /*4300*/  STS [R93+0x8080], R31 ;  /* 0x0080801f5d007388 */ /* 0x0003e20000000800 */
[C---:B------:R-:W-:Y:S01]  /*4310*/  IMAD.IADD R23, R84.reuse, 0x1, R23 ;  /* 0x0000000154177824 */ /* 0x040fe200078e0217 */
[----:B------:R-:W-:Y:S01]  /*4320*/  IADD3 R35, PT, PT, R84, R35, RZ ;  /* 0x0000002354237210 */ /* 0x000fe20007ffe0ff */
[----:B-1----:R-:W-:-:S06]  /*4330*/  IMAD.MOV.U32 R31, RZ, RZ, RZ ;  /* 0x000000ffff1f7224 */ /* 0x002fcc00078e00ff */
[----:B------:R1:W2:Y:S02]  /*4340*/  @!P1 LDG.E R31, desc[UR10][R20.64+0xc0] ;  /* 0x0000c00a141f9981 */ /* 0x0002a4000c1e1900 */
[CC--:B-1----:R-:W-:Y:S02]  /*4350*/  LOP3.LUT R21, R33.reuse, R26.reuse, RZ, 0xfc, !PT ;  /* 0x0000001a21157212 */ /* 0x0c2fe400078efcff */
[----:B------:R1:W-:Y:S02]  /*4360*/  STS [R93+0x8084], R91 ;  /* 0x0080845b5d007388 */ /* 0x0003e40000000800 */
[CC--:B-1----:R-:W-:Y:S02]  /*4370*/  LOP3.LUT R91, R33.reuse, R26.reuse, RZ, 0xfc, !PT ;  /* 0x0000001a215b7212 */ /* 0x0c2fe400078efcff */
[----:B------:R-:W-:Y:S02]  /*4380*/  LOP3.LUT R93, R33, R26, RZ, 0xfc, !PT ;  /* 0x0000001a215d7212 */ /* 0x000fe400078efcff */
[----:B------:R-:W-:-:S03]  /*4390*/  IADD3 R91, PT, PT, R84, R91, RZ ;  /* 0x0000005b545b7210 */ /* 0x000fc60007ffe0ff */
[C---:B------:R-:W-:Y:S01]  /*43a0*/  IMAD.IADD R93, R84.reuse, 0x1, R93 ;  /* 0x00000001545d7824 */ /* 0x040fe200078e025d */
[----:B---3--:R-:W-:Y:S04]  /*43b0*/  STS [R35+0x808c], R90 ;  /* 0x00808c5a23007388 */ /* 0x008fe80000000800 */
[----:B----4-:R1:W-:Y:S04]  /*43c0*/  STS [R35+0x8088], R27 ;  /* 0x0080881b23007388 */ /* 0x0103e80000000800 */
[----:B------:R-:W-:Y:S04]  /*43d0*/  STS [R23+0x8090], R89 ;  /* 0x0080905917007388 */ /* 0x000fe80000000800 */
[----:B------:R3:W-:Y:S01]  /*43e0*/  STS [R23+0x8094], R88 ;  /* 0x0080945817007388 */ /* 0x0007e20000000800 */
[----:B-1----:R-:W-:-:S02]  /*43f0*/  IADD3 R27, PT, PT, R84, R21, RZ ;  /* 0x00000015541b7210 */ /* 0x002fc40007ffe0ff */
[----:B------:R-:W-:Y:S01]  /*4400*/  LOP3.LUT R35, R33, R26, RZ, 0xfc, !PT ;  /* 0x0000001a21237212 */ /* 0x000fe200078efcff */
[----:B------:R-:W1:Y:S08]  /*4410*/  @!P1 LDC.64 R20, c[0x0][0x390] ;  /* 0x0000e400ff149b82 */ /* 0x000e700000000a00 */
[----:B---3--:R-:W3:Y:S01]  /*4420*/  @!P1 LDC.64 R22, c[0x0][0x390] ;  /* 0x0000e400ff169b82 */ /* 0x008ee20000000a00 */
[----:B------:R-:W-:Y:S04]  /*4430*/  STS [R91+0x8098], R29 ;  /* 0x0080981d5b007388 */ /* 0x000fe80000000800 */
[----:B------:R-:W-:Y:S01]  /*4440*/  STS [R91+0x809c], R87 ;  /* 0x00809c575b007388 */ /* 0x000fe20000000800 */
[----:B------:R-:W-:-:S03]  /*4450*/  IMAD.IADD R35, R84, 0x1, R35 ;  /* 0x0000000154237824 */ /* 0x000fc600078e0223 */
[----:B------:R4:W-:Y:S04]  /*4460*/  STS [R93+0x80a4], R85 ;  /* 0x0080a4555d007388 */ /* 0x0009e80000000800 */
[----:B------:R4:W-:Y:S02]  /*4470*/  STS [R93+0x80a0], R86 ;  /* 0x0080a0565d007388 */ /* 0x0009e40000000800 */
[----:B----4-:R-:W-:Y:S02]  /*4480*/  @!P1 SHF.L.U32 R85, R24, 0x6, RZ ;  /* 0x0000000618559819 */ /* 0x010fe400000006ff */
[----:B------:R-:W-:Y:S01]  /*4490*/  STS [R27+0x80a8], R45 ;  /* 0x0080a82d1b007388 */ /* 0x000fe20000000800 */
[----:B------:R-:W4:Y:S01]  /*44a0*/  @!P1 LDC.64 R86, c[0x0][0x390] ;  /* 0x0000e400ff569b82 */ /* 0x000f220000000a00 */
[----:B------:R-:W-:-:S02]  /*44b0*/  @!P1 LOP3.LUT R88, R85, 0x7c0, RZ, 0xc0, !PT ;  /* 0x000007c055589812 */ /* 0x000fc400078ec0ff */
[----:B------:R1:W-:Y:S01]  /*44c0*/  STS [R27+0x80ac], R30 ;  /* 0x0080ac1e1b007388 */ /* 0x0003e20000000800 */
[C---:B------:R-:W-:Y:S02]  /*44d0*/  @!P1 SHF.L.U32 R89, R24.reuse, 0x6, RZ ;  /* 0x0000000618599819 */ /* 0x040fe400000006ff */
[----:B------:R-:W-:Y:S02]  /*44e0*/  LOP3.LUT R29, R33, R26, RZ, 0xfc, !PT ;  /* 0x0000001a211d7212 */ /* 0x000fe400078efcff */
[----:B------:R-:W-:Y:S01]  /*44f0*/  @!P1 LOP3.LUT R90, R89, 0x7c0, RZ, 0xc0, !PT ;  /* 0x000007c0595a9812 */ /* 0x000fe200078ec0ff */
[----:B-1----:R-:W-:Y:S01]  /*4500*/  @!P1 IMAD R27, R25, 0x800, R88 ;  /* 0x00000800191b9824 */ /* 0x002fe200078e0258 */
[----:B--2---:R1:W-:Y:S03]  /*4510*/  STS [R35+0x80b4], R44 ;  /* 0x0080b42c23007388 */ /* 0x0043e60000000800 */
[----:B---3--:R-:W-:Y:S01]  /*4520*/  @!P1 IMAD.WIDE.U32 R22, R27, 0x4, R22 ;  /* 0x000000041b169825 */ /* 0x008fe200078e0016 */
[----:B------:R-:W-:Y:S01]  /*4530*/  @!P1 SHF.L.U32 R27, R24, 0x6, RZ ;  /* 0x00000006181b9819 */ /* 0x000fe200000006ff */
[----:B-1----:R-:W1:Y:S01]  /*4540*/  @!P1 LDC.64 R44, c[0x0][0x390] ;  /* 0x0000e400ff2c9b82 */ /* 0x002e620000000a00 */
[----:B------:R2:W-:Y:S01]  /*4550*/  STS [R35+0x80b0], R32 ;  /* 0x0080b02023007388 */ /* 0x0005e20000000800 */
[----:B------:R-:W-:Y:S01]  /*4560*/  IMAD.IADD R29, R84, 0x1, R29 ;  /* 0x00000001541d7824 */ /* 0x000fe200078e021d */
[----:B------:R-:W-:-:S02]  /*4570*/  @!P1 LOP3.LUT R30, R27, 0x7c0, RZ, 0xc0, !PT ;  /* 0x000007c01b1e9812 */ /* 0x000fc400078ec0ff */
[C---:B--2---:R-:W-:Y:S01]  /*4580*/  @!P1 LEA R35, R25.reuse, R90, 0xb ;  /* 0x0000005a19239211 */ /* 0x044fe200078e58ff */
[----:B------:R-:W-:Y:S01]  /*4590*/  IMAD.MOV.U32 R90, RZ, RZ, RZ ;  /* 0x000000ffff5a7224 */ /* 0x000fe200078e00ff */
[----:B------:R-:W-:Y:S01]  /*45a0*/  @!P1 SHF.L.U32 R32, R24, 0x6, RZ ;  /* 0x0000000618209819 */ /* 0x000fe200000006ff */
[----:B------:R-:W-:Y:S02]  /*45b0*/  @!P1 IMAD R27, R25, 0x800, R30 ;  /* 0x00000800191b9824 */ /* 0x000fe400078e021e */
[----:B------:R-:W-:Y:S01]  /*45c0*/  @!P1 IMAD.WIDE.U32 R20, R35, 0x4, R20 ;  /* 0x0000000423149825 */ /* 0x000fe200078e0014 */
[----:B------:R-:W-:Y:S01]  /*45d0*/  @!P1 LOP3.LUT R32, R32, 0x7c0, RZ, 0xc0, !PT ;  /* 0x000007c020209812 */ /* 0x000fe200078ec0ff */
[----:B------:R2:W3:Y:S04]  /*45e0*/  @!P1 LDG.E R90, desc[UR10][R22.64+0xc4] ;  /* 0x0000c40a165a9981 */ /* 0x0004e8000c1e1900 */
[----:B------:R1:W-:Y:S01]  /*45f0*/  STS [R29+0x80bc], R34 ;  /* 0x0080bc221d007388 */ /* 0x0003e20000000800 */
[----:B------:R-:W-:-:S02]  /*4600*/  IMAD.MOV.U32 R89, RZ, RZ, RZ ;  /* 0x000000ffff597224 */ /* 0x000fc400078e00ff */
[----:B----4-:R-:W-:Y:S01]  /*4610*/  @!P1 IMAD.WIDE.U32 R86, R27, 0x4, R86 ;  /* 0x000000041b569825 */ /* 0x010fe200078e0056 */
[----:B--2---:R-:W2:Y:S03]  /*4620*/  @!P1 LDC.64 R22, c[0x0][0x390] ;  /* 0x0000e400ff169b82 */ /* 0x004ea60000000a00 */
[----:B------:R-:W-:Y:S01]  /*4630*/  @!P1 IMAD R27, R25, 0x800, R32 ;  /* 0x00000800191b9824 */ /* 0x000fe200078e0220 */
[----:B------:R4:W-:Y:S01]  /*4640*/  STS [R29+0x80b8], R92 ;  /* 0x0080b85c1d007388 */ /* 0x0009e20000000800 */
[----:B------:R-:W-:-:S03]  /*4650*/  HFMA2 R88, -RZ, RZ, 0, 0 ;  /* 0x00000000ff587431 */ /* 0x000fc600000001ff */
[----:B------:R4:W3:Y:S01]  /*4660*/  @!P1 LDG.E R89, desc[UR10][R20.64+0xc8] ;  /* 0x0000c80a14599981 */ /* 0x0008e2000c1e1900 */
[----:B-1----:R-:W1:Y:S01]  /*4670*/  @!P1 LDC.64 R34, c[0x0][0x390] ;  /* 0x0000e400ff229b82 */ /* 0x002e620000000a00 */
[C---:B----4-:R-:W-:Y:S01]  /*4680*/  @!P1 IMAD.SHL.U32 R29, R24.reuse, 0x40, RZ ;  /* 0x00000040181d9824 */ /* 0x050fe200078e00ff */
[----:B------:R-:W-:Y:S01]  /*4690*/  MOV R32, RZ ;  /* 0x000000ff00207202 */ /* 0x000fe20000000f00 */
[----:B------:R4:W3:Y:S01]  /*46a0*/  @!P1 LDG.E R88, desc[UR10][R86.64+0xcc] ;  /* 0x0000cc0a56589981 */ /* 0x0008e2000c1e1900 */
[----:B------:R-:W-:Y:S01]  /*46b0*/  @!P1 IMAD.WIDE.U32 R20, R27, 0x4, R44 ;  /* 0x000000041b149825 */ /* 0x000fe200078e002c */
[----:B------:R-:W-:Y:S02]  /*46c0*/  @!P1 SHF.L.U32 R27, R24, 0x6, RZ ;  /* 0x00000006181b9819 */ /* 0x000fe400000006ff */
[----:B------:R-:W-:Y:S02]  /*46d0*/  @!P1 LOP3.LUT R44, R29, 0x7c0, RZ, 0xc0, !PT ;  /* 0x000007c01d2c9812 */ /* 0x000fe400078ec0ff */
[----:B------:R-:W-:Y:S01]  /*46e0*/  @!P1 LOP3.LUT R30, R27, 0x7c0, RZ, 0xc0, !PT ;  /* 0x000007c01b1e9812 */ /* 0x000fe200078ec0ff */
[----:B------:R1:W3:Y:S01]  /*46f0*/  @!P1 LDG.E R32, desc[UR10][R20.64+0xd0] ;  /* 0x0000d00a14209981 */ /* 0x0002e2000c1e1900 */
[----:B------:R-:W-:-:S02]  /*4700*/  @!P1 LEA R29, R25, R44, 0xb ;  /* 0x0000002c191d9211 */ /* 0x000fc400078e58ff */
[----:B------:R-:W2:Y:S01]  /*4710*/  @!P1 LDC.64 R44, c[0x0][0x390] ;  /* 0x0000e400ff2c9b82 */ /* 0x000ea20000000a00 */
[----:B------:R-:W-:Y:S02]  /*4720*/  @!P1 IMAD R27, R25, 0x800, R30 ;  /* 0x00000800191b9824 */ /* 0x000fe400078e021e */
[----:B------:R-:W-:Y:S02]  /*4730*/  HFMA2 R85, -RZ, RZ, 0, 0 ;  /* 0x00000000ff557431 */ /* 0x000fe400000001ff */
[----:B----4-:R-:W-:Y:S02]  /*4740*/  IMAD.MOV.U32 R87, RZ, RZ, RZ ;  /* 0x000000ffff577224 */ /* 0x010fe400078e00ff */
[----:B-1----:R-:W-:Y:S01]  /*4750*/  @!P1 IMAD.WIDE.U32 R34, R27, 0x4, R34 ;  /* 0x000000041b229825 */ /* 0x002fe200078e0022 */
[----:B------:R-:W1:Y:S03]  /*4760*/  @!P1 LDC.64 R20, c[0x0][0x390] ;  /* 0x0000e400ff149b82 */ /* 0x000e660000000a00 */
[----:B--2---:R-:W-:Y:S01]  /*4770*/  @!P1 IMAD.WIDE.U32 R22, R29, 0x4, R22 ;  /* 0x000000041d169825 */ /* 0x004fe200078e0016 */
[----:B------:R2:W4:Y:S03]  /*4780*/  @!P1 LDG.E R87, desc[UR10][R34.64+0xd4] ;  /* 0x0000d40a22579981 */ /* 0x000526000c1e1900 */
[C---:B------:R-:W-:Y:S01]  /*4790*/  @!P1 IMAD.SHL.U32 R27, R24.reuse, 0x40, RZ ;  /* 0x00000040181b9824 */ /* 0x040fe200078e00ff */
[----:B------:R2:W4:Y:S01]  /*47a0*/  @!P1 LDG.E R85, desc[UR10][R22.64+0xd8] ;  /* 0x0000d80a16559981 */ /* 0x000522000c1e1900 */
[C---:B------:R-:W-:Y:S01]  /*47b0*/  @!P1 IMAD.SHL.U32 R29, R24.reuse, 0x40, RZ ;  /* 0x00000040181d9824 */ /* 0x040fe200078e00ff */
[----:B--2---:R-:W2:Y:S02]  /*47c0*/  @!P1 LDC.64 R34, c[0x0][0x390] ;  /* 0x0000e400ff229b82 */ /* 0x004ea40000000a00 */
[----:B------:R-:W-:Y:S01]  /*47d0*/  @!P1 LOP3.LUT R30, R27, 0x7c0, RZ, 0xc0, !PT ;  /* 0x000007c01b1e9812 */ /* 0x000fe200078ec0ff */
[----:B------:R-:W-:-:S03]  /*47e0*/  @!P1 IMAD.SHL.U32 R22, R24, 0x40, RZ ;  /* 0x0000004018169824 */ /* 0x000fc600078e00ff */
[----:B------:R-:W-:Y:S02]  /*47f0*/  @!P1 LEA R27, R25, R30, 0xb ;  /* 0x0000001e191b9211 */ /* 0x000fe400078e58ff */
[----:B------:R-:W-:Y:S02]  /*4800*/  @!P1 LOP3.LUT R30, R29, 0x7c0, RZ, 0xc0, !PT ;  /* 0x000007c01d1e9812 */ /* 0x000fe400078ec0ff */
[----:B------:R-:W-:Y:S01]  /*4810*/  @!P1 LOP3.LUT R22, R22, 0x7c0, RZ, 0xc0, !PT ;  /* 0x000007c016169812 */ /* 0x000fe200078ec0ff */
[----:B------:R-:W-:-:S03]  /*4820*/  @!P1 IMAD.WIDE.U32 R44, R27, 0x4, R44 ;  /* 0x000000041b2c9825 */ /* 0x000fc600078e002c */
[C---:B------:R-:W-:Y:S01]  /*4830*/  @!P1 LEA R29, R25.reuse, R22, 0xb ;  /* 0x00000016191d9211 */ /* 0x040fe200078e58ff */
[----:B------:R-:W-:Y:S01]  /*4840*/  @!P1 IMAD R27, R25, 0x800, R30 ;  /* 0x00000800191b9824 */ /* 0x000fe200078e021e */
[----:B------:R-:W2:Y:S03]  /*4850*/  @!P1 LDC.64 R22, c[0x0][0x390] ;  /* 0x0000e400ff169b82 */ /* 0x000ea60000000a00 */
[----:B-1----:R-:W-:-:S04]  /*4860*/  @!P1 IMAD.WIDE.U32 R20, R27, 0x4, R20 ;  /* 0x000000041b149825 */ /* 0x002fc800078e0014 */
[----:B------:R-:W-:Y:S02]  /*4870*/  HFMA2 R27, -RZ, RZ, 0, 0 ;  /* 0x00000000ff1b7431 */ /* 0x000fe400000001ff */
[----:B--2---:R-:W-:-:S04]  /*4880*/  @!P1 IMAD.WIDE.U32 R34, R29, 0x4, R34 ;  /* 0x000000041d229825 */ /* 0x004fc800078e0022 */
[----:B------:R-:W-:Y:S01]  /*4890*/  @!P1 IMAD.SHL.U32 R29, R24, 0x40, RZ ;  /* 0x00000040181d9824 */ /* 0x000fe200078e00ff */
[----:B------:R1:W2:Y:S04]  /*48a0*/  @!P1 LDG.E R27, desc[UR10][R20.64+0xe0] ;  /* 0x0000e00a141b9981 */ /* 0x0002a8000c1e1900 */
[----:B------:R-:W-:Y:S01]  /*48b0*/  @!P1 LOP3.LUT R30, R29, 0x7c0, RZ, 0xc0, !PT ;  /* 0x000007c01d1e9812 */ /* 0x000fe200078ec0ff */
[----:B-1----:R-:W1:Y:S03]  /*48c0*/  @!P1 LDC.64 R20, c[0x0][0x390] ;  /* 0x0000e400ff149b82 */ /* 0x002e660000000a00 */
[----:B------:R-:W-:Y:S02]  /*48d0*/  @!P1 LEA R29, R25, R30, 0xb ;  /* 0x0000001e191d9211 */ /* 0x000fe400078e58ff */
[----:B------:R-:W-:-:S03]  /*48e0*/  MOV R86, RZ ;  /* 0x000000ff00567202 */ /* 0x000fc60000000f00 */
[----:B------:R-:W-:-:S03]  /*48f0*/  @!P1 IMAD.WIDE.U32 R22, R29, 0x4, R22 ;  /* 0x000000041d169825 */ /* 0x000fc600078e0016 */
[----:B------:R1:W2:Y:S01]  /*4900*/  @!P1 LDG.E R86, desc[UR10][R44.64+0xdc] ;  /* 0x0000dc0a2c569981 */ /* 0x0002a2000c1e1900 */
[----:B------:R-:W-:-:S05]  /*4910*/  @!P1 IMAD.SHL.U32 R29, R24, 0x40, RZ ;  /* 0x00000040181d9824 */ /* 0x000fca00078e00ff */
[----:B------:R-:W-:Y:S02]  /*4920*/  @!P1 LOP3.LUT R30, R29, 0x7c0, RZ, 0xc0, !PT ;  /* 0x000007c01d1e9812 */ /* 0x000fe400078ec0ff */
[----:B-1----:R-:W-:Y:S02]  /*4930*/  CS2R R44, SRZ ;  /* 0x00000000002c7805 */ /* 0x002fe4000001ff00 */
[----:B------:R-:W-:Y:S01]  /*4940*/  @!P1 LEA R29, R25, R30, 0xb ;  /* 0x0000001e191d9211 */ /* 0x000fe200078e58ff */
[----:B------:R-:W-:-:S03]  /*4950*/  IMAD.MOV.U32 R30, RZ, RZ, RZ ;  /* 0x000000ffff1e7224 */ /* 0x000fc600078e00ff */
[----:B------:R1:W2:Y:S01]  /*4960*/  @!P1 LDG.E R45, desc[UR10][R34.64+0xe4] ;  /* 0x0000e40a222d9981 */ /* 0x0002a2000c1e1900 */
[----:B------:R-:W-:Y:S01]  /*4970*/  @!P1 IMAD.WIDE.U32 R20, R29, 0x4, R20 ;  /* 0x000000041d149825 */ /* 0x000fe200078e0014 */
[C---:B------:R-:W-:Y:S02]  /*4980*/  @!P1 SHF.L.U32 R29, R24.reuse, 0x6, RZ ;  /* 0x00000006181d9819 */ /* 0x040fe400000006ff */
[----:B------:R1:W2:Y:S02]  /*4990*/  @!P1 LDG.E R44, desc[UR10][R22.64+0xe8] ;  /* 0x0000e80a162c9981 */ /* 0x0002a4000c1e1900 */
[----:B-1----:R-:W1:Y:S02]  /*49a0*/  @!P1 LDC.64 R34, c[0x0][0x390] ;  /* 0x0000e400ff229b82 */ /* 0x002e640000000a00 */
[----:B------:R1:W2:Y:S01]  /*49b0*/  @!P1 LDG.E R30, desc[UR10][R20.64+0xec] ;  /* 0x0000ec0a141e9981 */ /* 0x0002a2000c1e1900 */
[----:B------:R-:W-:Y:S01]  /*49c0*/  @!P1 LOP3.LUT R92, R29, 0x7c0, RZ, 0xc0, !PT ;  /* 0x000007c01d5c9812 */ /* 0x000fe200078ec0ff */
[----:B------:R-:W-:-:S04]  /*49d0*/  @!P1 IMAD.SHL.U32 R91, R24, 0x40, RZ ;  /* 0x00000040185b9824 */ /* 0x000fc800078e00ff */
[----:B------:R-:W1:Y:S01]  /*49e0*/  @!P1 LDC.64 R22, c[0x0][0x390] ;  /* 0x0000e400ff169b82 */ /* 0x000e620000000a00 */
[----:B------:R-:W-:Y:S01]  /*49f0*/  @!P1 IMAD R29, R25, 0x800, R92 ;  /* 0x00000800191d9824 */ /* 0x000fe200078e025c */
[----:B------:R-:W-:-:S06]  /*4a00*/  @!P1 LOP3.LUT R92, R91, 0x7c0, RZ, 0xc0, !PT ;  /* 0x000007c05b5c9812 */ /* 0x000fcc00078ec0ff */
[----:B-1----:R-:W1:Y:S01]  /*4a10*/  @!P1 LDC.64 R20, c[0x0][0x390] ;  /* 0x0000e400ff149b82 */ /* 0x002e620000000a00 */
[----:B------:R-:W-:Y:S02]  /*4a20*/  @!P1 LEA R91, R25, R92, 0xb ;  /* 0x0000005c195b9211 */ /* 0x000fe400078e58ff */
[----:B------:R-:W-:-:S04]  /*4a30*/  @!P1 SHF.L.U32 R92, R24, 0x6, RZ ;  /* 0x00000006185c9819 */ /* 0x000fc800000006ff */
[----:B------:R-:W-:Y:S01]  /*4a40*/  @!P1 LOP3.LUT R92, R92, 0x7c0, RZ, 0xc0, !PT ;  /* 0x000007c05c5c9812 */ /* 0x000fe200078ec0ff */
[----:B------:R-:W-:Y:S01]  /*4a50*/  @!P1 IMAD.WIDE.U32 R34, R29, 0x4, R34 ;  /* 0x000000041d229825 */ /* 0x000fe200078e0022 */
[----:B------:R-:W-:-:S03]  /*4a60*/  MOV R29, RZ ;  /* 0x000000ff001d7202 */ /* 0x000fc60000000f00 */
[----:B------:R-:W-:-:S03]  /*4a70*/  @!P1 IMAD R93, R25, 0x800, R92 ;  /* 0x00000800195d9824 */ /* 0x000fc600078e025c */
[----:B------:R1:W2:Y:S01]  /*4a80*/  @!P1 LDG.E R29, desc[UR10][R34.64+0xf0] ;  /* 0x0000f00a221d9981 */ /* 0x0002a2000c1e1900 */
[----:B------:R-:W-:-:S04]  /*4a90*/  @!P1 IMAD.WIDE.U32 R22, R91, 0x4, R22 ;  /* 0x000000045b169825 */ /* 0x000fc800078e0016 */
[----:B------:R-:W-:Y:S02]  /*4aa0*/  IMAD.MOV.U32 R91, RZ, RZ, RZ ;  /* 0x000000ffff5b7224 */ /* 0x000fe400078e00ff */
[----:B-1----:R-:W-:-:S04]  /*4ab0*/  @!P1 IMAD.WIDE.U32 R34, R93, 0x4, R20 ;  /* 0x000000045d229825 */ /* 0x002fc800078e0014 */
[----:B------:R1:W2:Y:S01]  /*4ac0*/  @!P1 LDG.E R91, desc[UR10][R22.64+0xf4] ;  /* 0x0000f40a165b9981 */ /* 0x0002a2000c1e1900 */
[----:B------:R-:W3:Y:S01]  /*4ad0*/  @!P1 LDC.64 R20, c[0x0][0x390] ;  /* 0x0000e400ff149b82 */ /* 0x000ee20000000a00 */
[----:B-1----:R-:W-:-:S04]  /*4ae0*/  @!P1 SHF.L.U32 R22, R24, 0x6, RZ ;  /* 0x0000000618169819 */ /* 0x002fc800000006ff */
[----:B------:R-:W-:Y:S01]  /*4af0*/  @!P1 LOP3.LUT R22, R22, 0x7c0, RZ, 0xc0, !PT ;  /* 0x000007c016169812 */ /* 0x000fe200078ec0ff */
[----:B------:R-:W-:-:S04]  /*4b00*/  HFMA2 R93, -RZ, RZ, 0, 0 ;  /* 0x00000000ff5d7431 */ /* 0x000fc800000001ff */
[----:B------:R-:W-:-:S04]  /*4b10*/  @!P1 IMAD R23, R25, 0x800, R22 ;  /* 0x0000080019179824 */ /* 0x000fc800078e0216 */
[----:B---3--:R-:W-:Y:S01]  /*4b20*/  @!P1 IMAD.WIDE.U32 R20, R23, 0x4, R20 ;  /* 0x0000000417149825 */ /* 0x008fe200078e0014 */
[----:B------:R-:W-:Y:S01]  /*4b30*/  MOV R23, RZ ;  /* 0x000000ff00177202 */ /* 0x000fe20000000f00 */
[----:B------:R1:W3:Y:S05]  /*4b40*/  @!P1 LDG.E R93, desc[UR10][R34.64+0xf8] ;  /* 0x0000f80a225d9981 */ /* 0x0002ea000c1e1900 */
[----:B------:R1:W3:Y:S01]  /*4b50*/  @!P1 LDG.E R23, desc[UR10][R20.64+0xfc] ;  /* 0x0000fc0a14179981 */ /* 0x0002e2000c1e1900 */
[----:B------:R-:W-:-:S05]  /*4b60*/  LOP3.LUT R92, R33, R26, RZ, 0xfc, !PT ;  /* 0x0000001a215c7212 */ /* 0x000fca00078efcff */
[----:B------:R-:W-:Y:S01]  /*4b70*/  IMAD.IADD R92, R84, 0x1, R92 ;  /* 0x00000001545c7824 */ /* 0x000fe200078e025c */
[----:B-1----:R-:W-:-:S04]  /*4b80*/  LOP3.LUT R35, R33, R26, RZ, 0xfc, !PT ;  /* 0x0000001a21237212 */ /* 0x002fc800078efcff */
[----:B------:R1:W-:Y:S01]  /*4b90*/  STS [R92+0x80c0], R31 ;  /* 0x0080c01f5c007388 */ /* 0x0003e20000000800 */
[CC--:B------:R-:W-:Y:S01]  /*4ba0*/  LOP3.LUT R22, R33.reuse, R26.reuse, RZ, 0xfc, !PT ;  /* 0x0000001a21167212 */ /* 0x0c0fe200078efcff */
[C---:B------:R-:W-:Y:S01]  /*4bb0*/  IMAD.IADD R35, R84.reuse, 0x1, R35 ;  /* 0x0000000154237824 */ /* 0x040fe200078e0223 */
[CC--:B------:R-:W-:Y:S02]  /*4bc0*/  LOP3.LUT R21, R33.reuse, R26.reuse, RZ, 0xfc, !PT ;  /* 0x0000001a21157212 */ /* 0x0c0fe400078efcff */
[CC--:B------:R-:W-:Y:S02]  /*4bd0*/  LOP3.LUT R34, R33.reuse, R26.reuse, RZ, 0xfc, !PT ;  /* 0x0000001a21227212 */ /* 0x0c0fe400078efcff */
[CC--:B-1----:R-:W-:Y:S01]  /*4be0*/  LOP3.LUT R31, R33.reuse, R26.reuse, RZ, 0xfc, !PT ;  /* 0x0000001a211f7212 */ /* 0x0c2fe200078efcff */
[C---:B------:R-:W-:Y:S01]  /*4bf0*/  IMAD.IADD R22, R84.reuse, 0x1, R22 ;  /* 0x0000000154167824 */ /* 0x040fe200078e0216 */
[----:B------:R-:W-:Y:S02]  /*4c00*/  LOP3.LUT R33, R33, R26, RZ, 0xfc, !PT ;  /* 0x0000001a21217212 */ /* 0x000fe400078efcff */
[----:B------:R-:W-:-:S02]  /*4c10*/  IADD3 R31, PT, PT, R84, R31, RZ ;  /* 0x0000001f541f7210 */ /* 0x000fc40007ffe0ff */
[C---:B------:R-:W-:Y:S01]  /*4c20*/  IADD3 R20, PT, PT, R84.reuse, R21, RZ ;  /* 0x0000001554147210 */ /* 0x040fe20007ffe0ff */
[----:B------:R-:W-:Y:S02]  /*4c30*/  IMAD.IADD R21, R84, 0x1, R34 ;  /* 0x0000000154157824 */ /* 0x000fe400078e0222 */
[----:B------:R-:W-:-:S05]  /*4c40*/  VIADD R25, R25, 0x1 ;  /* 0x0000000119197836 */ /* 0x000fca0000000000 */
[----:B------:R-:W-:Y:S01]  /*4c50*/  ISETP.NE.AND P0, PT, R25, UR4, PT ;  /* 0x0000000419007c0c */ /* 0x000fe2000bf05270 */
[----:B------:R-:W-:Y:S04]  /*4c60*/  STS [R92+0x80c4], R90 ;  /* 0x0080c45a5c007388 */ /* 0x000fe80000000800 */
[----:B------:R-:W-:Y:S04]  /*4c70*/  STS [R35+0x80c8], R89 ;  /* 0x0080c85923007388 */ /* 0x000fe80000000800 */
[----:B------:R-:W-:Y:S04]  /*4c80*/  STS [R35+0x80cc], R88 ;  /* 0x0080cc5823007388 */ /* 0x000fe80000000800 */
[----:B------:R1:W-:Y:S02]  /*4c90*/  STS [R31+0x80d0], R32 ;  /* 0x0080d0201f007388 */ /* 0x0003e40000000800 */
[----:B-1----:R-:W-:-:S02]  /*4ca0*/  IADD3 R32, PT, PT, R84, R33, RZ ;  /* 0x0000002154207210 */ /* 0x002fc40007ffe0ff */
[----:B----4-:R1:W-:Y:S04]  /*4cb0*/  STS [R31+0x80d4], R87 ;  /* 0x0080d4571f007388 */ /* 0x0103e80000000800 */
[----:B------:R1:W-:Y:S04]  /*4cc0*/  STS [R22+0x80d8], R85 ;  /* 0x0080d85516007388 */ /* 0x0003e80000000800 */
[----:B--2---:R1:W-:Y:S04]  /*4cd0*/  STS [R22+0x80dc], R86 ;  /* 0x0080dc5616007388 */ /* 0x0043e80000000800 */
[----:B------:R1:W-:Y:S04]  /*4ce0*/  STS [R20+0x80e0], R27 ;  /* 0x0080e01b14007388 */ /* 0x0003e80000000800 */
[----:B------:R1:W-:Y:S04]  /*4cf0*/  STS [R20+0x80e4], R45 ;  /* 0x0080e42d14007388 */ /* 0x0003e80000000800 */
[----:B------:R1:W-:Y:S04]  /*4d00*/  STS [R21+0x80e8], R44 ;  /* 0x0080e82c15007388 */ /* 0x0003e80000000800 */
[----:B------:R1:W-:Y:S04]  /*4d10*/  STS [R21+0x80ec], R30 ;  /* 0x0080ec1e15007388 */ /* 0x0003e80000000800 */
[----:B------:R1:W-:Y:S04]  /*4d20*/  STS [R32+0x80f0], R29 ;  /* 0x0080f01d20007388 */ /* 0x0003e80000000800 */
[----:B------:R1:W-:Y:S04]  /*4d30*/  STS [R32+0x80f4], R91 ;  /* 0x0080f45b20007388 */ /* 0x0003e80000000800 */
[----:B---3--:R1:W-:Y:S04]  /*4d40*/  STS [R28+0x80f8], R93 ;  /* 0x0080f85d1c007388 */ /* 0x0083e80000000800 */
[----:B------:R1:W-:Y:S01]  /*4d50*/  STS [R28+0x80fc], R23 ;  /* 0x0080fc171c007388 */ /* 0x0003e20000000800 */
[----:B------:R-:W-:Y:S05]  /*4d60*/  @P0 BRA `(.L_x_0) ;  /* 0xffffffb800480947 */ /* 0x000fea000383ffff */
[----:B------:R-:W-:Y:S01]  /*4d70*/  BAR.SYNC.DEFER_BLOCKING 0x0 ;  /* 0x0000000000007b1d */ /* 0x000fe20000010000 */
[----:B------:R-:W-:-:S09]  /*4d80*/  UISETP.NE.AND UP0, UPT, UR12, URZ, UPT ;  /* 0x000000ff0c00728c */ /* 0x000fd2000bf05270 */
[----:B------:R-:W-:Y:S05]  /*4d90*/  BRA.U !UP0, `(.L_x_1) ;  /* 0x00000019082c7547 */ /* 0x000fea000b800000 */
[----:B------:R-:W-:Y:S01]  /*4da0*/  UIADD3 UR4, UPT, UPT, UR12, 0x1f, URZ ;  /* 0x0000001f0c047890 */ /* 0x000fe2000fffe0ff */
[----:B-1----:R-:W-:Y:S02]  /*4db0*/  HFMA2 R44, -RZ, RZ, 0, 0 ;  /* 0x00000000ff2c7431 */ /* 0x002fe400000001ff */
[----:B------:R-:W-:Y:S01]  /*4dc0*/  IMAD.MOV.U32 R45, RZ, RZ, -0x800000 ;  /* 0xff800000ff2d7424 */ /* 0x000fe200078e00ff */
[----:B------:R-:W-:Y:S02]  /*4dd0*/  UIADD3 UR7, UPT, UPT, UR14, 0x8, URZ ;  /* 0x000000080e077890 */ /* 0x000fe4000fffe0ff */
[----:B------:R-:W-:-:S04]  /*4de0*/  USHF.R.U32.HI UR4, URZ, 0x5, UR4 ;  /* 0x00000005ff047899 */ /* 0x000fc80008011604 */
[----:B------:R-:W-:-:S04]  /*4df0*/  UISETP.LT.U32.AND UP0, UPT, UR4, 0x1, UPT ;  /* 0x000000010400788c */ /* 0x000fc8000bf01070 */
[----:B------:R-:W-:-:S03]  /*4e00*/  USEL UR5, UR4, 0x1, !UP0 ;  /* 0x0000000104057887 */ /* 0x000fc6000c000000 */
[----:B------:R-:W-:-:S09]  /*4e10*/  UMOV UR4, URZ ;  /* 0x000000ff00047c82 */ /* 0x000fd20008000000 */
.L_x_19:
[----:B-1----:R-:W1:Y:S01]  /*4e20*/  LDCU UR6, c[0x0][0x3a0] ;  /* 0x00007400ff0677ac */ /* 0x002e620008000800 */
[----:B--2---:R-:W-:Y:S01]  /*4e30*/  MOV R21, UR4 ;  /* 0x0000000400157c02 */ /* 0x004fe20008000f00 */
[----:B------:R-:W-:-:S04]  /*4e40*/  DEPBAR.LE SB0, 0x0 ;  /* 0x000080000000791a */ /* 0x000fc80000000000 */
[----:B------:R-:W-:Y:S01]  /*4e50*/  IMAD R20, R21, 0x20, R0 ;  /* 0x0000002015147824 */ /* 0x000fe200078e0200 */
[----:B------:R-:W-:Y:S01]  /*4e60*/  BSSY.RECONVERGENT B0, `(.L_x_2) ;  /* 0x000005a000007945 */ /* 0x000fe20003800200 */
[----:B------:R-:W-:Y:S01]  /*4e70*/  MOV R21, 0xff800000 ;  /* 0xff80000000157802 */ /* 0x000fe20000000f00 */
[----:B------:R-:W-:Y:S02]  /*4e80*/  BAR.SYNC.DEFER_BLOCKING 0x0 ;  /* 0x0000000000007b1d */ /* 0x000fe40000010000 */
[----:B-1----:R-:W-:-:S13]  /*4e90*/  ISETP.GE.AND P0, PT, R20, UR6, PT ;  /* 0x0000000614007c0c */ /* 0x002fda000bf06270 */
[----:B------:R-:W-:Y:S05]  /*4ea0*/  @P0 BRA `(.L_x_3) ;  /* 0x0000000400540947 */ /* 0x000fea0003800000 */
[----:B------:R-:W-:-:S06]  /*4eb0*/  USHF.L.U32 UR6, UR4, 0xd, URZ ;  /* 0x0000000d04067899 */ /* 0x000fcc00080006ff */
[----:B------:R-:W-:-:S05]  /*4ec0*/  IMAD.U32 R21, RZ, RZ, UR6 ;  /* 0x00000006ff157e24 */ /* 0x000fca000f8e00ff */
[----:B------:R-:W-:-:S04]  /*4ed0*/  LOP3.LUT R21, R26, 0x6000, R21, 0xf8, !PT ;  /* 0x000060001a157812 */ /* 0x000fc800078ef815 */
[----:B------:R-:W-:-:S05]  /*4ee0*/  IADD3 R84, PT, PT, R84, R21, RZ ;  /* 0x0000001554547210 */ /* 0x000fca0007ffe0ff */
[----:B------:R-:W1:Y:S04]  /*4ef0*/  LDS.128 R20, [R84] ;  /* 0x0000000054147984 */ /* 0x000e680000000c00 */
[----:B------:R-:W2:Y:S04]  /*4f00*/  LDS.128 R32, [R84+0x10] ;  /* 0x0000100054207984 */ /* 0x000ea80000000c00 */
[----:B------:R-:W3:Y:S01]  /*4f10*/  LDS.128 R24, [R84+0x20] ;  /* 0x0000200054187984 */ /* 0x000ee20000000c00 */
[----:B-1---5:R-:W-:-:S04]  /*4f20*/  FFMA R29, R83, R20, RZ ;  /* 0x00000014531d7223 */ /* 0x022fc800000000ff */
[----:B------:R-:W-:Y:S02]  /*4f30*/  FFMA R20, R82, R21, R29 ;  /* 0x0000001552147223 */ /* 0x000fe4000000001d */
[----:B------:R-:W1:Y:S02]  /*4f40*/  LDS.128 R28, [R84+0x30] ;  /* 0x00003000541c7984 */ /* 0x000e640000000c00 */
[----:B------:R-:W-:-:S04]  /*4f50*/  FFMA R21, R81, R22, R20 ;  /* 0x0000001651157223 */ /* 0x000fc80000000014 */
[----:B------:R-:W-:-:S04]  /*4f60*/  FFMA R20, R80, R23, R21 ;  /* 0x0000001750147223 */ /* 0x000fc80000000015 */
[----:B--2---:R-:W-:-:S04]  /*4f70*/  FFMA R21, R79, R32, R20 ;  /* 0x000000204f157223 */ /* 0x004fc80000000014 */
[----:B------:R-:W-:-:S04]  /*4f80*/  FFMA R20, R78, R33, R21 ;  /* 0x000000214e147223 */ /* 0x000fc80000000015 */
[----:B------:R-:W-:Y:S02]  /*4f90*/  FFMA R33, R77, R34, R20 ;  /* 0x000000224d217223 */ /* 0x000fe40000000014 */
[----:B------:R-:W2:Y:S02]  /*4fa0*/  LDS.128 R20, [R84+0x40] ;  /* 0x0000400054147984 */ /* 0x000ea40000000c00 */
[----:B------:R-:W-:-:S04]  /*4fb0*/  FFMA R32, R76, R35, R33 ;  /* 0x000000234c207223 */ /* 0x000fc80000000021 */
[----:B---3--:R-:W-:-:S04]  /*4fc0*/  FFMA R33, R75, R24, R32 ;  /* 0x000000184b217223 */ /* 0x008fc80000000020 */
[----:B------:R-:W-:Y:S02]  /*4fd0*/  FFMA R24, R74, R25, R33 ;  /* 0x000000194a187223 */ /* 0x000fe40000000021 */
[----:B------:R-:W3:Y:S02]  /*4fe0*/  LDS.128 R32, [R84+0x50] ;  /* 0x0000500054207984 */ /* 0x000ee40000000c00 */
[----:B------:R-:W-:-:S04]  /*4ff0*/  FFMA R25, R73, R26, R24 ;  /* 0x0000001a49197223 */ /* 0x000fc80000000018 */
[----:B------:R-:W-:-:S04]  /*5000*/  FFMA R24, R72, R27, R25 ;  /* 0x0000001b48187223 */ /* 0x000fc80000000019 */
[----:B-1----:R-:W-:-:S04]  /*5010*/  FFMA R25, R71, R28, R24 ;  /* 0x0000001c47197223 */ /* 0x002fc80000000018 */
[----:B------:R-:W-:-:S04]  /*5020*/  FFMA R24, R70, R29, R25 ;  /* 0x0000001d46187223 */ /* 0x000fc80000000019 */
[----:B------:R-:W-:Y:S02]  /*5030*/  FFMA R29, R69, R30, R24 ;  /* 0x0000001e451d7223 */ /* 0x000fe40000000018 */
[----:B------:R-:W1:Y:S02]  /*5040*/  LDS.128 R24, [R84+0x60] ;  /* 0x0000600054187984 */ /* 0x000e640000000c00 */
[----:B------:R-:W-:-:S04]  /*5050*/  FFMA R28, R68, R31, R29 ;  /* 0x0000001f441c7223 */ /* 0x000fc8000000001d */
[----:B--2---:R-:W-:-:S04]  /*5060*/  FFMA R29, R67, R20, R28 ;  /* 0x00000014431d7223 */ /* 0x004fc8000000001c */
[----:B------:R-:W-:Y:S02]  /*5070*/  FFMA R20, R66, R21, R29 ;  /* 0x0000001542147223 */ /* 0x000fe4000000001d */
[----:B------:R-:W2:Y:S02]  /*5080*/  LDS.128 R28, [R84+0x70] ;  /* 0x00007000541c7984 */ /* 0x000ea40000000c00 */
[----:B------:R-:W-:-:S04]  /*5090*/  FFMA R21, R65, R22, R20 ;  /* 0x0000001641157223 */ /* 0x000fc80000000014 */
[----:B------:R-:W-:-:S04]  /*50a0*/  FFMA R20, R64, R23, R21 ;  /* 0x0000001740147223 */ /* 0x000fc80000000015 */
[----:B---3--:R-:W-:-:S04]  /*50b0*/  FFMA R21, R63, R32, R20 ;  /* 0x000000203f157223 */ /* 0x008fc80000000014 */
[----:B------:R-:W-:-:S04]  /*50c0*/  FFMA R20, R62, R33, R21 ;  /* 0x000000213e147223 */ /* 0x000fc80000000015 */
[----:B------:R-:W-:Y:S02]  /*50d0*/  FFMA R33, R61, R34, R20 ;  /* 0x000000223d217223 */ /* 0x000fe40000000014 */
[----:B------:R-:W3:Y:S02]  /*50e0*/  LDS.128 R20, [R84+0x80] ;  /* 0x0000800054147984 */ /* 0x000ee40000000c00 */
[----:B------:R-:W-:-:S04]  /*50f0*/  FFMA R32, R60, R35, R33 ;  /* 0x000000233c207223 */ /* 0x000fc80000000021 */
[----:B-1----:R-:W-:-:S04]  /*5100*/  FFMA R33, R59, R24, R32 ;  /* 0x000000183b217223 */ /* 0x002fc80000000020 */
        /* <DEDUP_REMOVED lines=36> */
[----:B------:R-:W-:-:S04]  /*5350*/  FFMA R21, R19, R34, R20 ;  /* 0x0000002213157223 */ /* 0x000fc80000000014 */
[----:B------:R-:W-:-:S04]  /*5360*/  FFMA R20, R18, R35, R21 ;  /* 0x0000002312147223 */ /* 0x000fc80000000015 */
[----:B---3--:R-:W-:-:S04]  /*5370*/  FFMA R21, R37, R24, R20 ;  /* 0x0000001825157223 */ /* 0x008fc80000000014 */
[----:B------:R-:W-:-:S04]  /*5380*/  FFMA R20, R36, R25, R21 ;  /* 0x0000001924147223 */ /* 0x000fc80000000015 */
[----:B------:R-:W-:-:S04]  /*5390*/  FFMA R21, R39, R26, R20 ;  /* 0x0000001a27157223 */ /* 0x000fc80000000014 */
[----:B------:R-:W-:-:S04]  /*53a0*/  FFMA R20, R38, R27, R21 ;  /* 0x0000001b26147223 */ /* 0x000fc80000000015 */
[----:B-1----:R-:W-:-:S04]  /*53b0*/  FFMA R21, R41, R28, R20 ;  /* 0x0000001c29157223 */ /* 0x002fc80000000014 */
[----:B------:R-:W-:-:S04]  /*53c0*/  FFMA R20, R40, R29, R21 ;  /* 0x0000001d28147223 */ /* 0x000fc80000000015 */
[----:B------:R-:W-:-:S04]  /*53d0*/  FFMA R21, R43, R30, R20 ;  /* 0x0000001e2b157223 */ /* 0x000fc80000000014 */
[----:B------:R-:W-:-:S04]  /*53e0*/  FFMA R21, R42, R31, R21 ;  /* 0x0000001f2a157223 */ /* 0x000fc80000000015 */
[----:B------:R-:W-:-:S07]  /*53f0*/  FMUL R21, R21, 0.125 ;  /* 0x3e00000015157820 */ /* 0x000fce0000400000 */
.L_x_3:
[----:B------:R-:W-:Y:S05]  /*5400*/  BSYNC.RECONVERGENT B0 ;  /* 0x0000000000007941 */ /* 0x000fea0003800200 */
.L_x_2:
[----:B------:R-:W1:Y:S01]  /*5410*/  SHFL.BFLY PT, R20, R21, 0x10, 0x1f ;  /* 0x0e001f0015147f89 */ /* 0x000e6200000e0000 */
[----:B------:R-:W-:Y:S01]  /*5420*/  BSSY.RECONVERGENT B0, `(.L_x_4) ;  /* 0x0000017000007945 */ /* 0x000fe20003800200 */
[----:B-1----:R-:W-:-:S05]  /*5430*/  FMNMX R20, R20, R21, !PT ;  /* 0x0000001514147209 */ /* 0x002fca0007800000 */
[----:B------:R-:W1:Y:S02]  /*5440*/  SHFL.BFLY PT, R23, R20, 0x8, 0x1f ;  /* 0x0d001f0014177f89 */ /* 0x000e6400000e0000 */
[----:B-1----:R-:W-:-:S05]  /*5450*/  FMNMX R23, R20, R23, !PT ;  /* 0x0000001714177209 */ /* 0x002fca0007800000 */
[----:B------:R-:W1:Y:S02]  /*5460*/  SHFL.BFLY PT, R22, R23, 0x4, 0x1f ;  /* 0x0c801f0017167f89 */ /* 0x000e6400000e0000 */
[----:B-1----:R-:W-:-:S05]  /*5470*/  FMNMX R25, R23, R22, !PT ;  /* 0x0000001617197209 */ /* 0x002fca0007800000 */
[----:B------:R-:W1:Y:S02]  /*5480*/  SHFL.BFLY PT, R22, R25, 0x2, 0x1f ;  /* 0x0c401f0019167f89 */ /* 0x000e6400000e0000 */
[----:B-1----:R-:W-:Y:S01]  /*5490*/  FMNMX R26, R25, R22, !PT ;  /* 0x00000016191a7209 */ /* 0x002fe20007800000 */
[----:B------:R-:W-:-:S04]  /*54a0*/  IMAD.MOV.U32 R22, RZ, RZ, RZ ;  /* 0x000000ffff167224 */ /* 0x000fc800078e00ff */
[----:B------:R-:W1:Y:S02]  /*54b0*/  SHFL.BFLY PT, R27, R26, 0x1, 0x1f ;  /* 0x0c201f001a1b7f89 */ /* 0x000e6400000e0000 */
[----:B-1----:R-:W-:Y:S01]  /*54c0*/  FMNMX R24, R26, R27, !PT ;  /* 0x0000001b1a187209 */ /* 0x002fe20007800000 */
[----:B------:R-:W-:Y:S06]  /*54d0*/  @P0 BRA `(.L_x_5) ;  /* 0x00000000002c0947 */ /* 0x000fec0003800000 */
[----:B------:R-:W-:Y:S02]  /*54e0*/  HFMA2 R20, -RZ, RZ, 0.96630859375, -0.0022525787353515625 ;  /* 0x3bbb989dff147431 */ /* 0x000fe400000001ff */
[----:B------:R-:W-:Y:S01]  /*54f0*/  FADD R21, -R24, R21 ;  /* 0x0000001518157221 */ /* 0x000fe20000000100 */
[----:B------:R-:W-:-:S03]  /*5500*/  IMAD.MOV.U32 R23, RZ, RZ, 0x437c0000 ;  /* 0x437c0000ff177424 */ /* 0x000fc600078e00ff */
[----:B------:R-:W-:-:S04]  /*5510*/  FFMA.SAT R20, R21, R20, 0.5 ;  /* 0x3f00000015147423 */ /* 0x000fc80000002014 */
[----:B------:R-:W-:-:S04]  /*5520*/  FFMA.RM R20, R20, R23, 12582913 ;  /* 0x4b40000114147423 */ /* 0x000fc80000004017 */
[C---:B------:R-:W-:Y:S01]  /*5530*/  FADD R22, R20.reuse, -12583039 ;  /* 0xcb40007f14167421 */ /* 0x040fe20000000000 */
[----:B------:R-:W-:-:S03]  /*5540*/  SHF.L.U32 R20, R20, 0x17, RZ ;  /* 0x0000001714147819 */ /* 0x000fc600000006ff */
[----:B------:R-:W-:-:S04]  /*5550*/  FFMA R22, R21, 1.4426950216293334961, -R22 ;  /* 0x3fb8aa3b15167823 */ /* 0x000fc80000000816 */
[----:B------:R-:W-:-:S06]  /*5560*/  FFMA R21, R21, 1.925963033500011079e-08, R22 ;  /* 0x32a5706015157823 */ /* 0x000fcc0000000016 */
[----:B------:R-:W1:Y:S02]  /*5570*/  MUFU.EX2 R21, R21 ;  /* 0x0000001500157308 */ /* 0x000e640000000800 */
[----:B-1----:R-:W-:-:S07]  /*5580*/  FMUL R22, R20, R21 ;  /* 0x0000001514167220 */ /* 0x002fce0000400000 */
.L_x_5:
[----:B------:R-:W-:Y:S05]  /*5590*/  BSYNC.RECONVERGENT B0 ;  /* 0x0000000000007941 */ /* 0x000fea0003800200 */
.L_x_4:
[----:B------:R-:W1:Y:S01]  /*55a0*/  SHFL.BFLY PT, R21, R22, 0x10, 0x1f ;  /* 0x0e001f0016157f89 */ /* 0x000e6200000e0000 */
[----:B------:R-:W-:Y:S01]  /*55b0*/  ISETP.NE.AND P0, PT, R0, RZ, PT ;  /* 0x000000ff0000720c */ /* 0x000fe20003f05270 */
[----:B------:R-:W-:Y:S01]  /*55c0*/  BSSY.RECONVERGENT B0, `(.L_x_6) ;  /* 0x0000060000007945 */ /* 0x000fe20003800200 */
[----:B------:R-:W-:Y:S01]  /*55d0*/  HFMA2 R28, -RZ, RZ, 0, 0 ;  /* 0x00000000ff1c7431 */ /* 0x000fe200000001ff */
[----:B------:R-:W-:Y:S01]  /*55e0*/  MOV R25, RZ ;  /* 0x000000ff00197202 */ /* 0x000fe20000000f00 */
[----:B------:R-:W-:Y:S02]  /*55f0*/  IMAD.MOV.U32 R27, RZ, RZ, RZ ;  /* 0x000000ffff1b7224 */ /* 0x000fe400078e00ff */
[----:B-1----:R-:W-:-:S05]  /*5600*/  FADD R21, R21, R22 ;  /* 0x0000001615157221 */ /* 0x002fca0000000000 */
[----:B------:R-:W1:Y:S02]  /*5610*/  SHFL.BFLY PT, R20, R21, 0x8, 0x1f ;  /* 0x0d001f0015147f89 */ /* 0x000e6400000e0000 */
[----:B-1----:R-:W-:-:S05]  /*5620*/  FADD R20, R21, R20 ;  /* 0x0000001415147221 */ /* 0x002fca0000000000 */
[----:B------:R-:W1:Y:S02]  /*5630*/  SHFL.BFLY PT, R23, R20, 0x4, 0x1f ;  /* 0x0c801f0014177f89 */ /* 0x000e6400000e0000 */
[----:B-1----:R-:W-:-:S05]  /*5640*/  FADD R26, R20, R23 ;  /* 0x00000017141a7221 */ /* 0x002fca0000000000 */
[----:B------:R-:W1:Y:S02]  /*5650*/  SHFL.BFLY PT, R23, R26, 0x2, 0x1f ;  /* 0x0c401f001a177f89 */ /* 0x000e6400000e0000 */
[----:B-1----:R-:W-:Y:S01]  /*5660*/  FADD R29, R26, R23 ;  /* 0x000000171a1d7221 */ /* 0x002fe20000000000 */
[----:B------:R-:W-:-:S04]  /*5670*/  IMAD.MOV.U32 R23, RZ, RZ, RZ ;  /* 0x000000ffff177224 */ /* 0x000fc800078e00ff */
[----:B------:R1:W2:Y:S01]  /*5680*/  SHFL.BFLY PT, R30, R29, 0x1, 0x1f ;  /* 0x0c201f001d1e7f89 */ /* 0x0002a200000e0000 */
[----:B------:R-:W-:Y:S05]  /*5690*/  @P0 BRA `(.L_x_7) ;  /* 0x0000000400480947 */ /* 0x000fea0003800000 */
[----:B------:R-:W-:Y:S01]  /*56a0*/  FSETP.NEU.AND P0, PT, R44, RZ, PT ;  /* 0x000000ff2c00720b */ /* 0x000fe20003f0d000 */
[----:B--2---:R-:W-:-:S03]  /*56b0*/  FADD R27, R29, R30 ;  /* 0x0000001e1d1b7221 */ /* 0x004fc60000000000 */
[----:B------:R-:W-:-:S13]  /*56c0*/  FSETP.NEU.OR P0, PT, R45, -INF , P0 ;  /* 0xff8000002d00780b */ /* 0x000fda000070d400 */
[----:B------:R-:W-:Y:S05]  /*56d0*/  @P0 BRA `(.L_x_8) ;  /* 0x0000000000440947 */ /* 0x000fea0003800000 */
[----:B------:R-:W-:Y:S01]  /*56e0*/  VIADD R0, R27, 0x1800000 ;  /* 0x018000001b007836 */ /* 0x000fe20000000000 */
[----:B------:R-:W-:Y:S01]  /*56f0*/  BSSY.RECONVERGENT B1, `(.L_x_9) ;  /* 0x000000c000017945 */ /* 0x000fe20003800200 */
[----:B------:R-:W-:-:S03]  /*5700*/  FSETP.GT.AND P3, PT, R29, -R30, PT ;  /* 0x8000001e1d00720b */ /* 0x000fc60003f64000 */
[----:B------:R-:W-:-:S04]  /*5710*/  LOP3.LUT R0, R0, 0x7f800000, RZ, 0xc0, !PT ;  /* 0x7f80000000007812 */ /* 0x000fc800078ec0ff */
[----:B------:R-:W-:-:S13]  /*5720*/  ISETP.GT.U32.AND P0, PT, R0, 0x1ffffff, PT ;  /* 0x01ffffff0000780c */ /* 0x000fda0003f04070 */
[----:B------:R-:W-:Y:S05]  /*5730*/  @P0 BRA `(.L_x_10) ;  /* 0x00000000000c0947 */ /* 0x000fea0003800000 */
[----:B------:R-:W-:-:S07]  /*5740*/  MOV R25, 0x5760 ;  /* 0x0000576000197802 */ /* 0x000fce0000000f00 */
[----:B-1---5:R-:W-:Y:S05]  /*5750*/  CALL.REL.NOINC `($__internal_0_$__cuda_sm20_rcp_rn_f32_slowpath) ;  /* 0x0000001400187944 */ /* 0x022fea0003c00000 */
[----:B------:R-:W-:Y:S05]  /*5760*/  BRA `(.L_x_11) ;  /* 0x0000000000107947 */ /* 0x000fea0003800000 */
.L_x_10:
[----:B------:R-:W2:Y:S02]  /*5770*/  MUFU.RCP R28, R27 ;  /* 0x0000001b001c7308 */ /* 0x000ea40000001000 */
[----:B--2---:R-:W-:-:S04]  /*5780*/  FFMA R0, R27, R28, -1 ;  /* 0xbf8000001b007423 */ /* 0x004fc8000000001c */
[----:B------:R-:W-:-:S04]  /*5790*/  FADD.FTZ R21, -R0, -RZ ;  /* 0x800000ff00157221 */ /* 0x000fc80000010100 */
[----:B------:R-:W-:-:S07]  /*57a0*/  FFMA R28, R28, R21, R28 ;  /* 0x000000151c1c7223 */ /* 0x000fce000000001c */
.L_x_11:
[----:B------:R-:W-:Y:S05]  /*57b0*/  BSYNC.RECONVERGENT B1 ;  /* 0x0000000000017941 */ /* 0x000fea0003800200 */
.L_x_9:
[----:B------:R-:W-:Y:S02]  /*57c0*/  FSEL R28, R28, RZ, P3 ;  /* 0x000000ff1c1c7208 */ /* 0x000fe40001800000 */
[----:B------:R-:W-:Y:S01]  /*57d0*/  MOV R25, R24 ;  /* 0x0000001800197202 */ /* 0x000fe20000000f00 */
[----:B------:R-:W-:Y:S06]  /*57e0*/  BRA `(.L_x_7) ;  /* 0x0000000000f47947 */ /* 0x000fec0003800000 */
.L_x_8:
[C---:B------:R-:W-:Y:S01]  /*57f0*/  FMNMX R25, R24.reuse, R45, !PT ;  /* 0x0000002d18197209 */ /* 0x040fe20007800000 */
[----:B-1----:R-:W-:Y:S02]  /*5800*/  HFMA2 R29, -RZ, RZ, 3.7421875, 0 ;  /* 0x437c0000ff1d7431 */ /* 0x002fe400000001ff */
[----:B------:R-:W-:Y:S01]  /*5810*/  IMAD.MOV.U32 R21, RZ, RZ, 0x3bbb989d ;  /* 0x3bbb989dff157424 */ /* 0x000fe200078e00ff */
[----:B------:R-:W-:Y:S01]  /*5820*/  FSETP.NEU.AND P0, PT, R45, -INF , PT ;  /* 0xff8000002d00780b */ /* 0x000fe20003f0d000 */
[----:B------:R-:W-:Y:S01]  /*5830*/  BSSY.RECONVERGENT B1, `(.L_x_12) ;  /* 0x0000016000017945 */ /* 0x000fe20003800200 */
[----:B------:R-:W-:-:S04]  /*5840*/  FADD R0, R24, -R25 ;  /* 0x8000001918007221 */ /* 0x000fc80000000000 */
[----:B------:R-:W-:-:S04]  /*5850*/  FFMA.SAT R20, R0, R21, 0.5 ;  /* 0x3f00000000147423 */ /* 0x000fc80000002015 */
[----:B------:R-:W-:-:S04]  /*5860*/  FFMA.RM R20, R20, R29, 12582913 ;  /* 0x4b40000114147423 */ /* 0x000fc8000000401d */
[C---:B------:R-:W-:Y:S01]  /*5870*/  FADD R21, R20.reuse, -12583039 ;  /* 0xcb40007f14157421 */ /* 0x040fe20000000000 */
[----:B------:R-:W-:-:S03]  /*5880*/  IMAD.SHL.U32 R24, R20, 0x800000, RZ ;  /* 0x0080000014187824 */ /* 0x000fc600078e00ff */
[----:B------:R-:W-:-:S04]  /*5890*/  FFMA R21, R0, 1.4426950216293334961, -R21 ;  /* 0x3fb8aa3b00157823 */ /* 0x000fc80000000815 */
[----:B------:R-:W-:Y:S01]  /*58a0*/  FFMA R0, R0, 1.925963033500011079e-08, R21 ;  /* 0x32a5706000007823 */ /* 0x000fe20000000015 */
[----:B------:R-:W-:-:S03]  /*58b0*/  MOV R21, RZ ;  /* 0x000000ff00157202 */ /* 0x000fc60000000f00 */
[----:B------:R1:W2:Y:S01]  /*58c0*/  MUFU.EX2 R29, R0 ;  /* 0x00000000001d7308 */ /* 0x0002a20000000800 */
[----:B------:R-:W-:Y:S05]  /*58d0*/  @!P0 BRA `(.L_x_13) ;  /* 0x00000000002c8947 */ /* 0x000fea0003800000 */
[----:B------:R-:W-:Y:S02]  /*58e0*/  IMAD.MOV.U32 R21, RZ, RZ, 0x3bbb989d ;  /* 0x3bbb989dff157424 */ /* 0x000fe400078e00ff */
[----:B-1----:R-:W-:Y:S01]  /*58f0*/  FADD R0, -R25, R45 ;  /* 0x0000002d19007221 */ /* 0x002fe20000000100 */
[----:B------:R-:W-:-:S03]  /*5900*/  MOV R31, 0x437c0000 ;  /* 0x437c0000001f7802 */ /* 0x000fc60000000f00 */
[----:B------:R-:W-:-:S04]  /*5910*/  FFMA.SAT R20, R0, R21, 0.5 ;  /* 0x3f00000000147423 */ /* 0x000fc80000002015 */
[----:B------:R-:W-:-:S04]  /*5920*/  FFMA.RM R20, R20, R31, 12582913 ;  /* 0x4b40000114147423 */ /* 0x000fc8000000401f */
[C---:B------:R-:W-:Y:S01]  /*5930*/  FADD R21, R20.reuse, -12583039 ;  /* 0xcb40007f14157421 */ /* 0x040fe20000000000 */
[----:B------:R-:W-:-:S03]  /*5940*/  IMAD.SHL.U32 R20, R20, 0x800000, RZ ;  /* 0x0080000014147824 */ /* 0x000fc600078e00ff */
[----:B------:R-:W-:-:S04]  /*5950*/  FFMA R21, R0, 1.4426950216293334961, -R21 ;  /* 0x3fb8aa3b00157823 */ /* 0x000fc80000000815 */
[----:B------:R-:W-:-:S04]  /*5960*/  FFMA R0, R0, 1.925963033500011079e-08, R21 ;  /* 0x32a5706000007823 */ /* 0x000fc80000000015 */
[----:B------:R-:W1:Y:S02]  /*5970*/  MUFU.EX2 R21, R0 ;  /* 0x0000000000157308 */ /* 0x000e640000000800 */
[----:B-1----:R-:W-:-:S07]  /*5980*/  FMUL R21, R20, R21 ;  /* 0x0000001514157220 */ /* 0x002fce0000400000 */
.L_x_13:
[----:B------:R-:W-:Y:S05]  /*5990*/  BSYNC.RECONVERGENT B1 ;  /* 0x0000000000017941 */ /* 0x000fea0003800200 */
.L_x_12:
[----:B------:R-:W-:Y:S01]  /*59a0*/  FMUL R20, R21, R44 ;  /* 0x0000002c15147220 */ /* 0x000fe20000400000 */
[----:B-12---:R-:W-:Y:S01]  /*59b0*/  FMUL R0, R24, R29 ;  /* 0x0000001d18007220 */ /* 0x006fe20000400000 */
[----:B------:R-:W-:-:S03]  /*59c0*/  HFMA2 R28, -RZ, RZ, 0, 0 ;  /* 0x00000000ff1c7431 */ /* 0x000fc600000001ff */
[----:B------:R-:W-:-:S05]  /*59d0*/  FFMA R27, R27, R0, R20 ;  /* 0x000000001b1b7223 */ /* 0x000fca0000000014 */
[----:B------:R-:W-:-:S13]  /*59e0*/  FSETP.GT.AND P0, PT, R27, RZ, PT ;  /* 0x000000ff1b00720b */ /* 0x000fda0003f04000 */
[----:B------:R-:W-:Y:S05]  /*59f0*/  @!P0 BRA `(.L_x_7) ;  /* 0x0000000000708947 */ /* 0x000fea0003800000 */
[----:B------:R-:W1:Y:S01]  /*5a00*/  MUFU.RCP R24, R27 ;  /* 0x0000001b00187308 */ /* 0x000e620000001000 */
[----:B------:R-:W-:Y:S07]  /*5a10*/  BSSY.RECONVERGENT B1, `(.L_x_14) ;  /* 0x000000c000017945 */ /* 0x000fee0003800200 */
[----:B------:R-:W2:Y:S01]  /*5a20*/  FCHK P0, R20, R27 ;  /* 0x0000001b14007302 */ /* 0x000ea20000000000 */
[----:B-1----:R-:W-:-:S04]  /*5a30*/  FFMA R21, -R27, R24, 1 ;  /* 0x3f8000001b157423 */ /* 0x002fc80000000118 */
[----:B------:R-:W-:-:S04]  /*5a40*/  FFMA R21, R24, R21, R24 ;  /* 0x0000001518157223 */ /* 0x000fc80000000018 */
[----:B------:R-:W-:-:S04]  /*5a50*/  FFMA R24, R20, R21, RZ ;  /* 0x0000001514187223 */ /* 0x000fc800000000ff */
[----:B------:R-:W-:-:S04]  /*5a60*/  FFMA R23, -R27, R24, R20 ;  /* 0x000000181b177223 */ /* 0x000fc80000000114 */
[----:B------:R-:W-:Y:S01]  /*5a70*/  FFMA R23, R21, R23, R24 ;  /* 0x0000001715177223 */ /* 0x000fe20000000018 */
[----:B--2---:R-:W-:Y:S06]  /*5a80*/  @!P0 BRA `(.L_x_15) ;  /* 0x0000000000108947 */ /* 0x004fec0003800000 */
[----:B------:R-:W-:Y:S01]  /*5a90*/  IMAD.MOV.U32 R21, RZ, RZ, R27 ;  /* 0x000000ffff157224 */ /* 0x000fe200078e001b */
[----:B------:R-:W-:-:S07]  /*5aa0*/  MOV R24, 0x5ac0 ;  /* 0x00005ac000187802 */ /* 0x000fce0000000f00 */
[----:B-----5:R-:W-:Y:S05]  /*5ab0*/  CALL.REL.NOINC `($__internal_1_$__cuda_sm3x_div_rn_noftz_f32_slowpath) ;  /* 0x00000014001c7944 */ /* 0x020fea0003c00000 */
[----:B------:R-:W-:-:S07]  /*5ac0*/  MOV R23, R28 ;  /* 0x0000001c00177202 */ /* 0x000fce0000000f00 */
.L_x_15:
[----:B------:R-:W-:Y:S05]  /*5ad0*/  BSYNC.RECONVERGENT B1 ;  /* 0x0000000000017941 */ /* 0x000fea0003800200 */
.L_x_14:
        /* <DEDUP_REMOVED lines=10> */
[----:B------:R-:W-:Y:S02]  /*5b80*/  MOV R21, R27 ;  /* 0x0000001b00157202 */ /* 0x000fe40000000f00 */
[----:B------:R-:W-:-:S07]  /*5b90*/  MOV R24, 0x5bb0 ;  /* 0x00005bb000187802 */ /* 0x000fce0000000f00 */
[----:B-----5:R-:W-:Y:S05]  /*5ba0*/  CALL.REL.NOINC `($__internal_1_$__cuda_sm3x_div_rn_noftz_f32_slowpath) ;  /* 0x0000001000e07944 */ /* 0x020fea0003c00000 */
.L_x_16:
[----:B------:R-:W-:Y:S05]  /*5bb0*/  BSYNC.RECONVERGENT B1 ;  /* 0x0000000000017941 */ /* 0x000fea0003800200 */
.L_x_7:
[----:B------:R-:W-:Y:S05]  /*5bc0*/  BSYNC.RECONVERGENT B0 ;  /* 0x0000000000007941 */ /* 0x000fea0003800200 */
.L_x_6:
[----:B------:R-:W3:Y:S01]  /*5bd0*/  S2R R0, SR_TID.X ;  /* 0x0000000000007919 */ /* 0x000ee20000002100 */
[----:B------:R-:W4:Y:S01]  /*5be0*/  S2UR UR9, SR_CgaCtaId ;  /* 0x00000000000979c3 */ /* 0x000f220000008800 */
[----:B------:R-:W2:Y:S01]  /*5bf0*/  LDCU UR13, c[0x0][0x3a0] ;  /* 0x00007400ff0d77ac */ /* 0x000ea20008000800 */
[----:B-1----:R-:W-:Y:S01]  /*5c00*/  IMAD.U32 R29, RZ, RZ, UR4 ;  /* 0x00000004ff1d7e24 */ /* 0x002fe2000f8e00ff */
[----:B------:R-:W1:Y:S01]  /*5c10*/  SHFL.IDX PT, R21, R27, RZ, 0x1f ;  /* 0x00001fff1b157589 */ /* 0x000e6200000e0000 */
[----:B------:R-:W-:Y:S01]  /*5c20*/  UMOV UR8, 0x400 ;  /* 0x0000040000087882 */ /* 0x000fe20000000000 */
[----:B------:R-:W-:Y:S02]  /*5c30*/  USHF.L.U32 UR6, UR4, 0xd, URZ ;  /* 0x0000000d04067899 */ /* 0x000fe400080006ff */
[----:B------:R-:W1:Y:S02]  /*5c40*/  SHFL.IDX PT, R23, R23, RZ, 0x1f ;  /* 0x00001fff17177589 */ /* 0x000e6400000e0000 */
[----:B------:R-:W-:-:S02]  /*5c50*/  ULOP3.LUT UR6, UR6, 0x6000, URZ, 0xc0, !UPT ;  /* 0x0000600006067892 */ /* 0x000fc4000f8ec0ff */
[----:B------:R-:W1:Y:S04]  /*5c60*/  SHFL.IDX PT, R27, R28, RZ, 0x1f ;  /* 0x00001fff1c1b7589 */ /* 0x000e6800000e0000 */
[----:B------:R2:W1:Y:S01]  /*5c70*/  SHFL.IDX PT, R20, R25, RZ, 0x1f ;  /* 0x00001fff19147589 */ /* 0x00046200000e0000 */
[----:B----4-:R-:W-:Y:S01]  /*5c80*/  ULEA UR9, UR9, UR8, 0x18 ;  /* 0x0000000809097291 */ /* 0x010fe2000f8ec0ff */
[----:B------:R-:W4:Y:S05]  /*5c90*/  LDCU UR8, c[0x0][0x3a0] ;  /* 0x00007400ff0877ac */ /* 0x000f2a0008000800 */
[----:B------:R-:W-:Y:S01]  /*5ca0*/  MOV R84, UR9 ;  /* 0x0000000900547c02 */ /* 0x000fe20008000f00 */
[----:B------:R-:W-:Y:S01]  /*5cb0*/  UMOV UR9, 0x8000 ;  /* 0x0000800000097882 */ /* 0x000fe20000000000 */
[----:B---3--:R-:W-:-:S02]  /*5cc0*/  LOP3.LUT R24, R0, 0x1f, RZ, 0xc0, !PT ;  /* 0x0000001f00187812 */ /* 0x008fc400078ec0ff */
[----:B------:R-:W-:-:S03]  /*5cd0*/  SHF.L.U32 R0, R0, 0x8, RZ ;  /* 0x0000000800007819 */ /* 0x000fc600000006ff */
[----:B------:R-:W-:Y:S01]  /*5ce0*/  IMAD R24, R29, 0x20, R24 ;  /* 0x000000201d187824 */ /* 0x000fe200078e0218 */
[----:B------:R-:W-:-:S04]  /*5cf0*/  LOP3.LUT R26, R0, 0x1f00, RZ, 0xc0, !PT ;  /* 0x00001f00001a7812 */ /* 0x000fc800078ec0ff */
[----:B--2---:R-:W-:Y:S01]  /*5d00*/  IADD3 R25, PT, PT, R26, UR6, R84 ;  /* 0x000000061a197c10 */ /* 0x004fe2000fffe054 */
[----:B------:R-:W-:Y:S01]  /*5d10*/  UMOV UR6, UR7 ;  /* 0x0000000700067c82 */ /* 0x000fe20008000000 */
[----:B------:R-:W-:-:S03]  /*5d20*/  ISETP.GE.AND P1, PT, R24, UR13, PT ;  /* 0x0000000d18007c0c */ /* 0x000fc6000bf26270 */
[----:B-1--4-:R-:W-:-:S10]  /*5d30*/  VIADD R25, R25, 0x800c ;  /* 0x0000800c19197836 */ /* 0x012fd40000000000 */
.L_x_17:
[----:B-1----:R-:W1:Y:S02]  /*5d40*/  S2R R24, SR_TID.X ;  /* 0x0000000000187919 */ /* 0x002e640000002100 */
[----:B-1----:R-:W-:-:S13]  /*5d50*/  LOP3.LUT P0, RZ, R24, 0x1f, RZ, 0xc0, !PT ;  /* 0x0000001f18ff7812 */ /* 0x002fda000780c0ff */
[----:B------:R-:W2:Y:S04]  /*5d60*/  @!P0 LDL R34, [UR6+-0x8] ;  /* 0xfffff806ff228983 */ /* 0x000ea80008100800 */
[----:B------:R-:W3:Y:S04]  /*5d70*/  @!P0 LDL R32, [UR6+-0x4] ;  /* 0xfffffc06ff208983 */ /* 0x000ee80008100800 */
[----:B------:R-:W4:Y:S04]  /*5d80*/  @!P0 LDL R28, [UR6] ;  /* 0x00000006ff1c8983 */ /* 0x000f280008100800 */
[----:B------:R-:W4:Y:S01]  /*5d90*/  @!P0 LDL R30, [UR6+0x4] ;  /* 0x00000406ff1e8983 */ /* 0x000f220008100800 */
[----:B------:R-:W-:Y:S01]  /*5da0*/  MOV R29, UR4 ;  /* 0x00000004001d7c02 */ /* 0x000fe20008000f00 */
[----:B------:R-:W-:Y:S01]  /*5db0*/  HFMA2 R31, -RZ, RZ, 0, 0 ;  /* 0x00000000ff1f7431 */ /* 0x000fe200000001ff */
[----:B------:R-:W-:Y:S01]  /*5dc0*/  LOP3.LUT R0, R24, 0x1f, RZ, 0xc0, !PT ;  /* 0x0000001f18007812 */ /* 0x000fe200078ec0ff */
[----:B------:R-:W-:Y:S01]  /*5dd0*/  IMAD.MOV.U32 R33, RZ, RZ, RZ ;  /* 0x000000ffff217224 */ /* 0x000fe200078e00ff */
[----:B------:R-:W-:Y:S01]  /*5de0*/  MOV R85, RZ ;  /* 0x000000ff00557202 */ /* 0x000fe20000000f00 */
[----:B------:R-:W-:Y:S01]  /*5df0*/  IMAD.MOV.U32 R89, RZ, RZ, RZ ;  /* 0x000000ffff597224 */ /* 0x000fe200078e00ff */
[----:B------:R-:W-:Y:S01]  /*5e00*/  UIADD3 UR9, UPT, UPT, UR9, 0x10, URZ ;  /* 0x0000001009097890 */ /* 0x000fe2000fffe0ff */
[----:B------:R-:W-:-:S03]  /*5e10*/  IMAD R29, R29, 0x20, R0 ;  /* 0x000000201d1d7824 */ /* 0x000fc600078e0200 */
[----:B------:R-:W-:Y:S02]  /*5e20*/  UISETP.NE.AND UP0, UPT, UR9, 0x8100, UPT ;  /* 0x000081000900788c */ /* 0x000fe4000bf05270 */
[----:B------:R-:W-:Y:S02]  /*5e30*/  ISETP.GE.AND P2, PT, R29, UR8, PT ;  /* 0x000000081d007c0c */ /* 0x000fe4000bf46270 */
[----:B------:R-:W1:Y:S11]  /*5e40*/  @!P1 LDS R29, [R25+-0xc] ;  /* 0xfffff400191d9984 */ /* 0x000e760000000800 */
[----:B------:R-:W1:Y:S04]  /*5e50*/  @!P2 LDS R87, [R25+-0x4] ;  /* 0xfffffc001957a984 */ /* 0x000e680000000800 */
[----:B------:R-:W1:Y:S04]  /*5e60*/  @!P2 LDS R35, [R25+-0x8] ;  /* 0xfffff8001923a984 */ /* 0x000e680000000800 */
[----:B------:R1:W1:Y:S02]  /*5e70*/  @!P2 LDS R91, [R25] ;  /* 0x00000000195ba984 */ /* 0x0002640000000800 */
[----:B-1----:R-:W-:Y:S01]  /*5e80*/  IADD3 R25, PT, PT, R25, 0x10, RZ ;  /* 0x0000001019197810 */ /* 0x002fe20007ffe0ff */
[----:B------:R-:W-:-:S05]  /*5e90*/  @!P1 FMUL R31, R29, R22 ;  /* 0x000000161d1f9220 */ /* 0x000fca0000400000 */
[----:B------:R-:W1:Y:S01]  /*5ea0*/  SHFL.BFLY PT, R86, R31, 0x10, 0x1f ;  /* 0x0e001f001f567f89 */ /* 0x000e6200000e0000 */
[-C--:B------:R-:W-:Y:S01]  /*5eb0*/  @!P2 FMUL R85, R87, R22.reuse ;  /* 0x000000165755a220 */ /* 0x080fe20000400000 */
[----:B------:R-:W-:-:S04]  /*5ec0*/  @!P2 FMUL R33, R35, R22 ;  /* 0x000000162321a220 */ /* 0x000fc80000400000 */
[----:B------:R-:W1:Y:S01]  /*5ed0*/  SHFL.BFLY PT, R90, R85, 0x10, 0x1f ;  /* 0x0e001f00555a7f89 */ /* 0x000e6200000e0000 */
[----:B------:R-:W-:-:S03]  /*5ee0*/  @!P2 FMUL R89, R91, R22 ;  /* 0x000000165b59a220 */ /* 0x000fc60000400000 */
[----:B------:R-:W1:Y:S04]  /*5ef0*/  SHFL.BFLY PT, R88, R33, 0x10, 0x1f ;  /* 0x0e001f0021587f89 */ /* 0x000e6800000e0000 */
[----:B------:R-:W1:Y:S02]  /*5f00*/  SHFL.BFLY PT, R92, R89, 0x10, 0x1f ;  /* 0x0e001f00595c7f89 */ /* 0x000e6400000e0000 */
[----:B-1----:R-:W-:-:S05]  /*5f10*/  FADD R29, R86, R31 ;  /* 0x0000001f561d7221 */ /* 0x002fca0000000000 */
[----:B------:R-:W1:Y:S01]  /*5f20*/  SHFL.BFLY PT, R86, R29, 0x8, 0x1f ;  /* 0x0d001f001d567f89 */ /* 0x000e6200000e0000 */
[----:B------:R-:W-:Y:S01]  /*5f30*/  FADD R87, R90, R85 ;  /* 0x000000555a577221 */ /* 0x000fe20000000000 */
[----:B------:R-:W-:-:S04]  /*5f40*/  FADD R88, R88, R33 ;  /* 0x0000002158587221 */ /* 0x000fc80000000000 */
[----:B------:R-:W1:Y:S01]  /*5f50*/  SHFL.BFLY PT, R90, R87, 0x8, 0x1f ;  /* 0x0d001f00575a7f89 */ /* 0x000e6200000e0000 */
[----:B------:R-:W-:-:S03]  /*5f60*/  FADD R91, R92, R89 ;  /* 0x000000595c5b7221 */ /* 0x000fc60000000000 */
[----:B------:R-:W1:Y:S04]  /*5f70*/  SHFL.BFLY PT, R35, R88, 0x8, 0x1f ;  /* 0x0d001f0058237f89 */ /* 0x000e6800000e0000 */
[----:B------:R-:W1:Y:S02]  /*5f80*/  SHFL.BFLY PT, R92, R91, 0x8, 0x1f ;  /* 0x0d001f005b5c7f89 */ /* 0x000e6400000e0000 */
[----:B-1----:R-:W-:-:S05]  /*5f90*/  FADD R31, R29, R86 ;  /* 0x000000561d1f7221 */ /* 0x002fca0000000000 */
[----:B------:R-:W1:Y:S01]  /*5fa0*/  SHFL.BFLY PT, R86, R31, 0x4, 0x1f ;  /* 0x0c801f001f567f89 */ /* 0x000e6200000e0000 */
[----:B------:R-:W-:Y:S01]  /*5fb0*/  FADD R89, R87, R90 ;  /* 0x0000005a57597221 */ /* 0x000fe20000000000 */
[----:B------:R-:W-:Y:S01]  /*5fc0*/  FADD R35, R88, R35 ;  /* 0x0000002358237221 */ /* 0x000fe20000000000 */
[----:B------:R-:W-:-:S04]  /*5fd0*/  FADD R93, R91, R92 ;  /* 0x0000005c5b5d7221 */ /* 0x000fc80000000000 */
[----:B------:R-:W1:Y:S04]  /*5fe0*/  SHFL.BFLY PT, R90, R35, 0x4, 0x1f ;  /* 0x0c801f00235a7f89 */ /* 0x000e6800000e0000 */
        /* <DEDUP_REMOVED lines=16> */
[----:B------:R-:W1:Y:S02]  /*60f0*/  SHFL.BFLY PT, R88, R31, 0x1, 0x1f ;  /* 0x0c201f001f587f89 */ /* 0x000e6400000e0000 */
[----:B-1----:R-:W-:Y:S02]  /*6100*/  FADD R29, R33, R86 ;  /* 0x00000056211d7221 */ /* 0x002fe40000000000 */
[----:B------:R-:W1:Y:S01]  /*6110*/  SHFL.BFLY PT, R89, R87, 0x1, 0x1f ;  /* 0x0c201f0057597f89 */ /* 0x000e6200000e0000 */
[----:B------:R-:W-:Y:S01]  /*6120*/  FADD R85, R35, R85 ;  /* 0x0000005523557221 */ /* 0x000fe20000000000 */
[----:B------:R-:W-:Y:S01]  /*6130*/  FADD R88, R31, R88 ;  /* 0x000000581f587221 */ /* 0x000fe20000000000 */
[----:B-1----:R-:W-:Y:S01]  /*6140*/  FADD R89, R87, R89 ;  /* 0x0000005957597221 */ /* 0x002fe20000000000 */
[C---:B--2---:R-:W-:Y:S01]  /*6150*/  @!P0 FMUL R34, R23.reuse, R34 ;  /* 0x0000002217228220 */ /* 0x044fe20000400000 */
[----:B---3--:R-:W-:-:S03]  /*6160*/  @!P0 FMUL R32, R23, R32 ;  /* 0x0000002017208220 */ /* 0x008fc60000400000 */
[----:B------:R-:W-:Y:S01]  /*6170*/  @!P0 FFMA R29, R27, R29, R34 ;  /* 0x0000001d1b1d8223 */ /* 0x000fe20000000022 */
[----:B----4-:R-:W-:Y:S01]  /*6180*/  @!P0 FMUL R28, R23, R28 ;  /* 0x0000001c171c8220 */ /* 0x010fe20000400000 */
[----:B------:R-:W-:-:S03]  /*6190*/  @!P0 FFMA R32, R27, R88, R32 ;  /* 0x000000581b208223 */ /* 0x000fc60000000020 */
[----:B------:R1:W-:Y:S01]  /*61a0*/  @!P0 STL [UR6+-0x8], R29 ;  /* 0xfffff81dff008987 */ /* 0x0003e20008100806 */
[----:B------:R-:W-:Y:S01]  /*61b0*/  @!P0 FMUL R30, R23, R30 ;  /* 0x0000001e171e8220 */ /* 0x000fe20000400000 */
[C---:B------:R-:W-:Y:S02]  /*61c0*/  @!P0 FFMA R28, R27.reuse, R85, R28 ;  /* 0x000000551b1c8223 */ /* 0x040fe4000000001c */
[----:B------:R1:W-:Y:S01]  /*61d0*/  @!P0 STL [UR6+-0x4], R32 ;  /* 0xfffffc20ff008987 */ /* 0x0003e20008100806 */
[----:B------:R-:W-:-:S03]  /*61e0*/  @!P0 FFMA R30, R27, R89, R30 ;  /* 0x000000591b1e8223 */ /* 0x000fc6000000001e */
[----:B------:R1:W-:Y:S04]  /*61f0*/  @!P0 STL [UR6], R28 ;  /* 0x0000001cff008987 */ /* 0x0003e80008100806 */
[----:B------:R1:W-:Y:S01]  /*6200*/  @!P0 STL [UR6+0x4], R30 ;  /* 0x0000041eff008987 */ /* 0x0003e20008100806 */
[----:B------:R-:W-:Y:S01]  /*6210*/  UIADD3 UR6, UPT, UPT, UR6, 0x10, URZ ;  /* 0x0000001006067890 */ /* 0x000fe2000fffe0ff */
[----:B------:R-:W-:Y:S11]  /*6220*/  BRA.U UP0, `(.L_x_17) ;  /* 0xfffffff900c47547 */ /* 0x000ff6000b83ffff */
[----:B------:R-:W-:Y:S01]  /*6230*/  UIADD3 UR8, UPT, UPT, UR8, 0x1f, URZ ;  /* 0x0000001f08087890 */ /* 0x000fe2000fffe0ff */
[----:B------:R-:W-:Y:S01]  /*6240*/  FSEL R44, R21, R44, !P0 ;  /* 0x0000002c152c7208 */ /* 0x000fe20004000000 */
[----:B------:R-:W-:Y:S01]  /*6250*/  UIADD3 UR6, UPT, UPT, UR4, 0x4, URZ ;  /* 0x0000000404067890 */ /* 0x000fe2000fffe0ff */
[----:B------:R-:W-:Y:S01]  /*6260*/  FSEL R45, R20, R45, !P0 ;  /* 0x0000002d142d7208 */ /* 0x000fe20004000000 */
[----:B------:R-:W-:Y:S01]  /*6270*/  USHF.R.U32.HI UR8, URZ, 0x5, UR8 ;  /* 0x00000005ff087899 */ /* 0x000fe20008011608 */
[----:B------:R-:W-:-:S03]  /*6280*/  NOP ;  /* 0x0000000000007918 */ /* 0x000fc60000000000 */
[----:B------:R-:W-:-:S09]  /*6290*/  UISETP.GE.U32.AND UP0, UPT, UR6, UR8, UPT ;  /* 0x000000080600728c */ /* 0x000fd2000bf06070 */
[----:B------:R-:W-:Y:S05]  /*62a0*/  BRA.U UP0, `(.L_x_18) ;  /* 0x0000000100dc7547 */ /* 0x000fea000b800000 */
[----:B------:R-:W2:Y:S01]  /*62b0*/  S2UR UR8, SR_CgaCtaId ;  /* 0x00000000000879c3 */ /* 0x000ea20000008800 */
[C---:B------:R-:W-:Y:S01]  /*62c0*/  IMAD.SHL.U32 R25, R24.reuse, 0x40, RZ ;  /* 0x0000004018197824 */ /* 0x040fe200078e00ff */
[----:B------:R-:W-:Y:S01]  /*62d0*/  USHF.L.U32 UR9, UR4, 0xd, URZ ;  /* 0x0000000d04097899 */ /* 0x000fe200080006ff */
[----:B------:R-:W-:Y:S01]  /*62e0*/  SHF.L.U32 R26, R24, 0x8, RZ ;  /* 0x00000008181a7819 */ /* 0x000fe200000006ff */
[----:B------:R-:W-:Y:S01]  /*62f0*/  UMOV UR6, 0x400 ;  /* 0x0000040000067882 */ /* 0x000fe20000000000 */
[----:B-1----:R-:W-:Y:S01]  /*6300*/  IMAD.U32 R28, RZ, RZ, UR4 ;  /* 0x00000004ff1c7e24 */ /* 0x002fe2000f8e00ff */
[----:B------:R-:W-:Y:S02]  /*6310*/  LOP3.LUT R25, R25, 0x7c0, RZ, 0xc0, !PT ;  /* 0x000007c019197812 */ /* 0x000fe400078ec0ff */
[----:B------:R-:W1:Y:S01]  /*6320*/  LDC.64 R22, c[0x0][0x388] ;  /* 0x0000e200ff167b82 */ /* 0x000e620000000a00 */
[----:B------:R-:W-:Y:S02]  /*6330*/  LOP3.LUT R26, R26, 0x1f00, RZ, 0xc0, !PT ;  /* 0x00001f001a1a7812 */ /* 0x000fe400078ec0ff */
[----:B------:R-:W-:Y:S01]  /*6340*/  MOV R27, UR9 ;  /* 0x00000009001b7c02 */ /* 0x000fe20008000f00 */
[----:B------:R-:W-:-:S03]  /*6350*/  IMAD R25, R28, 0x800, R25 ;  /* 0x000008001c197824 */ /* 0x000fc600078e0219 */
[----:B------:R-:W-:Y:S01]  /*6360*/  LOP3.LUT R27, R26, 0x6000, R27, 0xf8, !PT ;  /* 0x000060001a1b7812 */ /* 0x000fe200078ef81b */
[----:B------:R-:W3:Y:S01]  /*6370*/  LDC.64 R20, c[0x0][0x390] ;  /* 0x0000e400ff147b82 */ /* 0x000ee20000000a00 */
[----:B------:R-:W-:Y:S01]  /*6380*/  VIADD R25, R25, 0x2000 ;  /* 0x0000200019197836 */ /* 0x000fe20000000000 */
[----:B--2---:R-:W-:-:S06]  /*6390*/  ULEA UR6, UR8, UR6, 0x18 ;  /* 0x0000000608067291 */ /* 0x004fcc000f8ec0ff */
[----:B------:R-:W-:Y:S01]  /*63a0*/  MOV R84, UR6 ;  /* 0x0000000600547c02 */ /* 0x000fe20008000f00 */
[----:B-1----:R-:W-:-:S03]  /*63b0*/  IMAD.WIDE.U32 R22, R25, 0x4, R22 ;  /* 0x0000000419167825 */ /* 0x002fc600078e0016 */
[----:B------:R-:W-:-:S05]  /*63c0*/  IADD3 R27, PT, PT, R84, R27, RZ ;  /* 0x0000001b541b7210 */ /* 0x000fca0007ffe0ff */
[----:B------:R-:W-:Y:S01]  /*63d0*/  @!PT LDS RZ, [RZ] ;  /* 0x00000000fffff984 */ /* 0x000fe20000000800 */
[----:B------:R-:W-:Y:S01]  /*63e0*/  @!PT LDS RZ, [RZ] ;  /* 0x00000000fffff984 */ /* 0x000fe20000000800 */
[----:B------:R-:W-:Y:S01]  /*63f0*/  @!PT LDS RZ, [RZ] ;  /* 0x00000000fffff984 */ /* 0x000fe20000000800 */
[----:B------:R2:W-:Y:S01]  /*6400*/  LDGSTS.E.128 [R27], desc[UR10][R22.64] ;  /* 0x00000000161b7fae */ /* 0x0005e2000b9a180a */
[----:B---3--:R-:W-:-:S05]  /*6410*/  IMAD.WIDE.U32 R20, R25, 0x4, R20 ;  /* 0x0000000419147825 */ /* 0x008fca00078e0014 */
[----:B------:R2:W-:Y:S04]  /*6420*/  LDGSTS.E.128 [R27+0x8000], desc[UR10][R20.64] ;  /* 0x08000000141b7fae */ /* 0x0005e8000b9a180a */
        /* <DEDUP_REMOVED lines=30> */
[----:B------:R-:W0:Y:S02]  /*6610*/  LDGDEPBAR ;  /* 0x00000000000079af */ /* 0x000e240000000000 */
.L_x_18:
[----:B------:R-:W-:-:S04]  /*6620*/  UIADD3 UR4, UPT, UPT, UR4, 0x1, URZ ;  /* 0x0000000104047890 */ /* 0x000fc8000fffe0ff */
[----:B------:R-:W-:-:S09]  /*6630*/  UISETP.NE.AND UP0, UPT, UR4, UR5, UPT ;  /* 0x000000050400728c */ /* 0x000fd2000bf05270 */
[----:B------:R-:W-:Y:S05]  /*6640*/  BRA.U UP0, `(.L_x_19) ;  /* 0xffffffe500f47547 */ /* 0x000fea000b83ffff */
.L_x_1:
[----:B------:R-:W-:-:S13]  /*6650*/  LOP3.LUT P0, RZ, R24, 0x1f, RZ, 0xc0, !PT ;  /* 0x0000001f18ff7812 */ /* 0x000fda000780c0ff */
[----:B------:R-:W-:Y:S05]  /*6660*/  @P0 EXIT ;  /* 0x000000000000094d */ /* 0x000fea0003800000 */
[----:B-----5:R-:W3:Y:S01]  /*6670*/  LDL.128 R68, [R1] ;  /* 0x0000000001447983 */ /* 0x020ee20000100c00 */
[----:B------:R-:W4:Y:S03]  /*6680*/  LDC.64 R2, c[0x0][0x398] ;  /* 0x0000e600ff027b82 */ /* 0x000f260000000a00 */
[----:B------:R-:W3:Y:S04]  /*6690*/  LDL.128 R4, [R1+0x10] ;  /* 0x0000100001047983 */ /* 0x000ee80000100c00 */
[----:B------:R-:W3:Y:S04]  /*66a0*/  LDL.128 R8, [R1+0x20] ;  /* 0x0000200001087983 */ /* 0x000ee80000100c00 */
[----:B------:R-:W3:Y:S04]  /*66b0*/  LDL.128 R12, [R1+0x30] ;  /* 0x00003000010c7983 */ /* 0x000ee80000100c00 */
[----:B------:R-:W3:Y:S04]  /*66c0*/  LDL.128 R16, [R1+0x40] ;  /* 0x0000400001107983 */ /* 0x000ee80000100c00 */
[----:B-12---:R-:W2:Y:S04]  /*66d0*/  LDL.128 R20, [R1+0x50] ;  /* 0x0000500001147983 */ /* 0x006ea80000100c00 */
[----:B------:R-:W2:Y:S04]  /*66e0*/  LDL.128 R24, [R1+0x60] ;  /* 0x0000600001187983 */ /* 0x000ea80000100c00 */
        /* <DEDUP_REMOVED lines=8> */
[----:B------:R-:W2:Y:S01]  /*6770*/  LDL.128 R60, [R1+0xf0] ;  /* 0x0000f000013c7983 */ /* 0x000ea20000100c00 */
[----:B------:R-:W1:Y:S02]  /*6780*/  S2R R0, SR_CTAID.X ;  /* 0x0000000000007919 */ /* 0x000e640000002500 */
[----:B-1----:R-:W-:-:S04]  /*6790*/  IMAD.SHL.U32 R65, R0, 0x40, RZ ;  /* 0x0000004000417824 */ /* 0x002fc800078e00ff */
[----:B----4-:R-:W-:-:S05]  /*67a0*/  IMAD.WIDE.U32 R2, R65, 0x4, R2 ;  /* 0x0000000441027825 */ /* 0x010fca00078e0002 */
[----:B---3--:R-:W-:Y:S04]  /*67b0*/  STG.E desc[UR10][R2.64], R68 ;  /* 0x0000004402007986 */ /* 0x008fe8000c10190a */
[----:B------:R-:W-:Y:S04]  /*67c0*/  STG.E desc[UR10][R2.64+0x4], R69 ;  /* 0x0000044502007986 */ /* 0x000fe8000c10190a */
        /* <DEDUP_REMOVED lines=18> */
[----:B--2---:R-:W-:Y:S04]  /*68f0*/  STG.E desc[UR10][R2.64+0x50], R20 ;  /* 0x0000501402007986 */ /* 0x004fe8000c10190a */
        /* <DEDUP_REMOVED lines=42> */
[----:B------:R-:W-:Y:S01]  /*6ba0*/  STG.E desc[UR10][R2.64+0xfc], R63 ;  /* 0x0000fc3f02007986 */ /* 0x000fe2000c10190a */
[----:B------:R-:W-:Y:S05]  /*6bb0*/  EXIT ;  /* 0x000000000000794d */ /* 0x000fea0003800000 */
        .weak           $__internal_0_$__cuda_sm20_rcp_rn_f32_slowpath
        .type           $__internal_0_$__cuda_sm20_rcp_rn_f32_slowpath,@function
        .size           $__internal_0_$__cuda_sm20_rcp_rn_f32_slowpath,($__internal_1_$__cuda_sm3x_div_rn_noftz_f32_slowpath - $__internal_0_$__cuda_sm20_rcp_rn_f32_slowpath)
$__internal_0_$__cuda_sm20_rcp_rn_f32_slowpath:
[----:B------:R-:W-:Y:S01]  /*6bc0*/  SHF.L.U32 R0, R27, 0x1, RZ ;  /* 0x000000011b007819 */ /* 0x000fe200000006ff */
[----:B------:R-:W-:Y:S03]  /*6bd0*/  BSSY.RECONVERGENT B2, `(.L_x_20) ;  /* 0x0000031000027945 */ /* 0x000fe60003800200 */
[----:B------:R-:W-:Y:S01]  /*6be0*/  SHF.R.U32.HI R31, RZ, 0x18, R0 ;  /* 0x00000018ff1f7819 */ /* 0x000fe20000011600 */
[----:B------:R-:W-:-:S03]  /*6bf0*/  IMAD.MOV.U32 R0, RZ, RZ, R27 ;  /* 0x000000ffff007224 */ /* 0x000fc600078e001b */
[----:B------:R-:W-:-:S13]  /*6c00*/  ISETP.NE.U32.AND P0, PT, R31, RZ, PT ;  /* 0x000000ff1f00720c */ /* 0x000fda0003f05070 */
[----:B------:R-:W-:Y:S05]  /*6c10*/  @P0 BRA `(.L_x_21) ;  /* 0x0000000000280947 */ /* 0x000fea0003800000 */
[----:B------:R-:W-:-:S04]  /*6c20*/  SHF.L.U32 R20, R0, 0x1, RZ ;  /* 0x0000000100147819 */ /* 0x000fc800000006ff */
[----:B------:R-:W-:-:S13]  /*6c30*/  ISETP.NE.AND P0, PT, R20, RZ, PT ;  /* 0x000000ff1400720c */ /* 0x000fda0003f05270 */
[----:B------:R-:W-:Y:S01]  /*6c40*/  @P0 FFMA R26, R0, 1.84467440737095516160e+19, RZ ;  /* 0x5f800000001a0823 */ /* 0x000fe200000000ff */
[----:B------:R-:W-:Y:S08]  /*6c50*/  @!P0 MUFU.RCP R21, R0 ;  /* 0x0000000000158308 */ /* 0x000ff00000001000 */
[----:B------:R-:W1:Y:S02]  /*6c60*/  @P0 MUFU.RCP R29, R26 ;  /* 0x0000001a001d0308 */ /* 0x000e640000001000 */
[----:B-1----:R-:W-:-:S04]  /*6c70*/  @P0 FFMA R20, R26, R29, -1 ;  /* 0xbf8000001a140423 */ /* 0x002fc8000000001d */
[----:B------:R-:W-:-:S04]  /*6c80*/  @P0 FADD.FTZ R20, -R20, -RZ ;  /* 0x800000ff14140221 */ /* 0x000fc80000010100 */
[----:B------:R-:W-:-:S04]  /*6c90*/  @P0 FFMA R20, R29, R20, R29 ;  /* 0x000000141d140223 */ /* 0x000fc8000000001d */
[----:B------:R-:W-:Y:S01]  /*6ca0*/  @P0 FFMA R21, R20, 1.84467440737095516160e+19, RZ ;  /* 0x5f80000014150823 */ /* 0x000fe200000000ff */
[----:B------:R-:W-:Y:S06]  /*6cb0*/  BRA `(.L_x_22) ;  /* 0x0000000000887947 */ /* 0x000fec0003800000 */
.L_x_21:
[----:B------:R-:W-:-:S05]  /*6cc0*/  VIADD R33, R31, 0xffffff03 ;  /* 0xffffff031f217836 */ /* 0x000fca0000000000 */
[----:B------:R-:W-:-:S13]  /*6cd0*/  ISETP.GT.U32.AND P0, PT, R33, 0x1, PT ;  /* 0x000000012100780c */ /* 0x000fda0003f04070 */
[----:B------:R-:W-:Y:S05]  /*6ce0*/  @P0 BRA `(.L_x_23) ;  /* 0x0000000000780947 */ /* 0x000fea0003800000 */
[----:B------:R-:W-:Y:S01]  /*6cf0*/  LOP3.LUT R20, R0, 0x7fffff, RZ, 0xc0, !PT ;  /* 0x007fffff00147812 */ /* 0x000fe200078ec0ff */
[----:B------:R-:W-:-:S03]  /*6d00*/  HFMA2 R30, -RZ, RZ, 0, 1.78813934326171875e-07 ;  /* 0x00000003ff1e7431 */ /* 0x000fc600000001ff */
[----:B------:R-:W-:-:S04]  /*6d10*/  LOP3.LUT R20, R20, 0x3f800000, RZ, 0xfc, !PT ;  /* 0x3f80000014147812 */ /* 0x000fc800078efcff */
[----:B------:R-:W1:Y:S01]  /*6d20*/  MUFU.RCP R21, R20 ;  /* 0x0000001400157308 */ /* 0x000e620000001000 */
[----:B------:R-:W-:Y:S01]  /*6d30*/  SHF.L.U32 R30, R30, R33, RZ ;  /* 0x000000211e1e7219 */ /* 0x000fe200000006ff */
[----:B-1----:R-:W-:-:S04]  /*6d40*/  FFMA R26, R20, R21, -1 ;  /* 0xbf800000141a7423 */ /* 0x002fc80000000015 */
[----:B------:R-:W-:-:S04]  /*6d50*/  FADD.FTZ R26, -R26, -RZ ;  /* 0x800000ff1a1a7221 */ /* 0x000fc80000010100 */
[CCC-:B------:R-:W-:Y:S01]  /*6d60*/  FFMA.RM R28, R21.reuse, R26.reuse, R21.reuse ;  /* 0x0000001a151c7223 */ /* 0x1c0fe20000004015 */
[----:B------:R-:W-:-:S04]  /*6d70*/  FFMA.RP R29, R21, R26, R21 ;  /* 0x0000001a151d7223 */ /* 0x000fc80000008015 */
[C---:B------:R-:W-:Y:S02]  /*6d80*/  LOP3.LUT R21, R28.reuse, 0x7fffff, RZ, 0xc0, !PT ;  /* 0x007fffff1c157812 */ /* 0x040fe400078ec0ff */
[----:B------:R-:W-:Y:S02]  /*6d90*/  FSETP.NEU.FTZ.AND P0, PT, R28, R29, PT ;  /* 0x0000001d1c00720b */ /* 0x000fe40003f1d000 */
[----:B------:R-:W-:Y:S02]  /*6da0*/  LOP3.LUT R21, R21, 0x800000, RZ, 0xfc, !PT ;  /* 0x0080000015157812 */ /* 0x000fe400078efcff */
[----:B------:R-:W-:Y:S02]  /*6db0*/  SEL R26, RZ, 0xffffffff, !P0 ;  /* 0xffffffffff1a7807 */ /* 0x000fe40004000000 */
[----:B------:R-:W-:-:S03]  /*6dc0*/  LOP3.LUT R30, R30, R21, RZ, 0xc0, !PT ;  /* 0x000000151e1e7212 */ /* 0x000fc600078ec0ff */
[----:B------:R-:W-:Y:S01]  /*6dd0*/  IMAD.MOV R26, RZ, RZ, -R26 ;  /* 0x000000ffff1a7224 */ /* 0x000fe200078e0a1a */
[----:B------:R-:W-:-:S04]  /*6de0*/  SHF.R.U32.HI R30, RZ, R33, R30 ;  /* 0x00000021ff1e7219 */ /* 0x000fc8000001161e */
[----:B------:R-:W-:Y:S02]  /*6df0*/  LOP3.LUT P1, RZ, R26, R33, R21, 0xf8, !PT ;  /* 0x000000211aff7212 */ /* 0x000fe4000782f815 */
[C---:B------:R-:W-:Y:S02]  /*6e00*/  LOP3.LUT P0, RZ, R30.reuse, 0x1, RZ, 0xc0, !PT ;  /* 0x000000011eff7812 */ /* 0x040fe4000780c0ff */
[----:B------:R-:W-:-:S04]  /*6e10*/  LOP3.LUT P2, RZ, R30, 0x2, RZ, 0xc0, !PT ;  /* 0x000000021eff7812 */ /* 0x000fc8000784c0ff */
[----:B------:R-:W-:Y:S02]  /*6e20*/  PLOP3.LUT P0, PT, P0, P1, P2, 0xe0, 0x0 ;  /* 0x000000000000781c */ /* 0x000fe40000703c20 */
[----:B------:R-:W-:Y:S02]  /*6e30*/  LOP3.LUT P1, RZ, R0, 0x7fffff, RZ, 0xc0, !PT ;  /* 0x007fffff00ff7812 */ /* 0x000fe4000782c0ff */
[----:B------:R-:W-:-:S04]  /*6e40*/  SEL R20, RZ, 0x1, !P0 ;  /* 0x00000001ff147807 */ /* 0x000fc80004000000 */
[----:B------:R-:W-:-:S04]  /*6e50*/  IADD3 R20, PT, PT, -R20, RZ, RZ ;  /* 0x000000ff14147210 */ /* 0x000fc80007ffe1ff */
[----:B------:R-:W-:Y:S01]  /*6e60*/  ISETP.GE.AND P0, PT, R20, RZ, PT ;  /* 0x000000ff1400720c */ /* 0x000fe20003f06270 */
[----:B------:R-:W-:-:S05]  /*6e70*/  VIADD R20, R31, 0xffffff04 ;  /* 0xffffff041f147836 */ /* 0x000fca0000000000 */
[----:B------:R-:W-:-:S07]  /*6e80*/  SHF.R.U32.HI R21, RZ, R20, R21 ;  /* 0x00000014ff157219 */ /* 0x000fce0000011615 */
[----:B------:R-:W-:-:S05]  /*6e90*/  @!P0 IADD3 R21, PT, PT, R21, 0x1, RZ ;  /* 0x0000000115158810 */ /* 0x000fca0007ffe0ff */
[----:B------:R-:W-:-:S05]  /*6ea0*/  @!P1 IMAD.SHL.U32 R21, R21, 0x2, RZ ;  /* 0x0000000215159824 */ /* 0x000fca00078e00ff */
[----:B------:R-:W-:Y:S01]  /*6eb0*/  LOP3.LUT R21, R21, 0x80000000, R0, 0xf8, !PT ;  /* 0x8000000015157812 */ /* 0x000fe200078ef800 */
[----:B------:R-:W-:Y:S06]  /*6ec0*/  BRA `(.L_x_22) ;  /* 0x0000000000047947 */ /* 0x000fec0003800000 */
.L_x_23:
[----:B------:R1:W2:Y:S02]  /*6ed0*/  MUFU.RCP R21, R0 ;  /* 0x0000000000157308 */ /* 0x0002a40000001000 */
.L_x_22:
[----:B------:R-:W-:Y:S05]  /*6ee0*/  BSYNC.RECONVERGENT B2 ;  /* 0x0000000000027941 */ /* 0x000fea0003800200 */
.L_x_20:
[----:B--2---:R-:W-:Y:S01]  /*6ef0*/  MOV R28, R21 ;  /* 0x00000015001c7202 */ /* 0x004fe20000000f00 */
[----:B------:R-:W-:Y:S02]  /*6f00*/  HFMA2 R21, -RZ, RZ, 0, 0 ;  /* 0x00000000ff157431 */ /* 0x000fe400000001ff */
[----:B------:R-:W-:-:S04]  /*6f10*/  IMAD.MOV.U32 R20, RZ, RZ, R25 ;  /* 0x000000ffff147224 */ /* 0x000fc800078e0019 */
[----:B-1----:R-:W-:Y:S05]  /*6f20*/  RET.REL.NODEC R20 `(_Z28flashattn_like_4stage_kernelILi64ELi32ELi4EEvPKfS1_S1_Pfi) ;  /* 0xffffff9014347950 */ /* 0x002fea0003c3ffff */
        .weak           $__internal_1_$__cuda_sm3x_div_rn_noftz_f32_slowpath
        .type           $__internal_1_$__cuda_sm3x_div_rn_noftz_f32_slowpath,@function
        .size           $__internal_1_$__cuda_sm3x_div_rn_noftz_f32_slowpath,(.L_x_37 - $__internal_1_$__cuda_sm3x_div_rn_noftz_f32_slowpath)
$__internal_1_$__cuda_sm3x_div_rn_noftz_f32_slowpath:
[----:B------:R-:W-:Y:S01]  /*6f30*/  SHF.R.U32.HI R28, RZ, 0x17, R21 ;  /* 0x00000017ff1c7819 */ /* 0x000fe20000011615 */
[----:B------:R-:W-:Y:S01]  /*6f40*/  BSSY.RECONVERGENT B2, `(.L_x_24) ;  /* 0x0000062000027945 */ /* 0x000fe20003800200 */
[----:B------:R-:W-:Y:S02]  /*6f50*/  SHF.R.U32.HI R26, RZ, 0x17, R20 ;  /* 0x00000017ff1a7819 */ /* 0x000fe40000011614 */
[----:B------:R-:W-:Y:S02]  /*6f60*/  LOP3.LUT R28, R28, 0xff, RZ, 0xc0, !PT ;  /* 0x000000ff1c1c7812 */ /* 0x000fe400078ec0ff */
[----:B------:R-:W-:-:S03]  /*6f70*/  LOP3.LUT R32, R26, 0xff, RZ, 0xc0, !PT ;  /* 0x000000ff1a207812 */ /* 0x000fc600078ec0ff */
[----:B------:R-:W-:Y:S01]  /*6f80*/  VIADD R30, R28, 0xffffffff ;  /* 0xffffffff1c1e7836 */ /* 0x000fe20000000000 */
[----:B------:R-:W-:-:S04]  /*6f90*/  IADD3 R29, PT, PT, R32, -0x1, RZ ;  /* 0xffffffff201d7810 */ /* 0x000fc80007ffe0ff */
[----:B------:R-:W-:-:S04]  /*6fa0*/  ISETP.GT.U32.AND P0, PT, R30, 0xfd, PT ;  /* 0x000000fd1e00780c */ /* 0x000fc80003f04070 */
[----:B------:R-:W-:-:S13]  /*6fb0*/  ISETP.GT.U32.OR P0, PT, R29, 0xfd, P0 ;  /* 0x000000fd1d00780c */ /* 0x000fda0000704470 */
[----:B------:R-:W-:Y:S01]  /*6fc0*/  @!P0 IMAD.MOV.U32 R26, RZ, RZ, RZ ;  /* 0x000000ffff1a8224 */ /* 0x000fe200078e00ff */
[----:B------:R-:W-:Y:S06]  /*6fd0*/  @!P0 BRA `(.L_x_25) ;  /* 0x00000000005c8947 */ /* 0x000fec0003800000 */
[----:B------:R-:W-:Y:S02]  /*6fe0*/  FSETP.GTU.FTZ.AND P0, PT, |R20|, +INF , PT ;  /* 0x7f8000001400780b */ /* 0x000fe40003f1c200 */
[----:B------:R-:W-:-:S04]  /*6ff0*/  FSETP.GTU.FTZ.AND P1, PT, |R21|, +INF , PT ;  /* 0x7f8000001500780b */ /* 0x000fc80003f3c200 */
[----:B------:R-:W-:-:S13]  /*7000*/  PLOP3.LUT P0, PT, P0, P1, PT, 0xf8, 0x8f ;  /* 0x00000000008f781c */ /* 0x000fda0000703f70 */
[----:B------:R-:W-:Y:S05]  /*7010*/  @P0 BRA `(.L_x_26) ;  /* 0x00000004004c0947 */ /* 0x000fea0003800000 */
[----:B------:R-:W-:-:S13]  /*7020*/  LOP3.LUT P0, RZ, R21, 0x7fffffff, R20, 0xc8, !PT ;  /* 0x7fffffff15ff7812 */ /* 0x000fda000780c814 */
[----:B------:R-:W-:Y:S05]  /*7030*/  @!P0 BRA `(.L_x_27) ;  /* 0x00000004003c8947 */ /* 0x000fea0003800000 */
[C---:B------:R-:W-:Y:S02]  /*7040*/  FSETP.NEU.FTZ.AND P1, PT, |R20|.reuse, +INF , PT ;  /* 0x7f8000001400780b */ /* 0x040fe40003f3d200 */
[----:B------:R-:W-:Y:S02]  /*7050*/  FSETP.NEU.FTZ.AND P2, PT, |R21|, +INF , PT ;  /* 0x7f8000001500780b */ /* 0x000fe40003f5d200 */
[----:B------:R-:W-:-:S11]  /*7060*/  FSETP.NEU.FTZ.AND P0, PT, |R20|, +INF , PT ;  /* 0x7f8000001400780b */ /* 0x000fd60003f1d200 */
[----:B------:R-:W-:Y:S05]  /*7070*/  @!P2 BRA !P1, `(.L_x_27) ;  /* 0x00000004002ca947 */ /* 0x000fea0004800000 */
[----:B------:R-:W-:-:S04]  /*7080*/  LOP3.LUT P1, RZ, R20, 0x7fffffff, RZ, 0xc0, !PT ;  /* 0x7fffffff14ff7812 */ /* 0x000fc8000782c0ff */
[----:B------:R-:W-:-:S13]  /*7090*/  PLOP3.LUT P1, PT, P2, P1, PT, 0x2f, 0xf2 ;  /* 0x0000000000f2781c */ /* 0x000fda0001722577 */
[----:B------:R-:W-:Y:S05]  /*70a0*/  @P1 BRA `(.L_x_28) ;  /* 0x0000000400181947 */ /* 0x000fea0003800000 */
[----:B------:R-:W-:-:S04]  /*70b0*/  LOP3.LUT P1, RZ, R21, 0x7fffffff, RZ, 0xc0, !PT ;  /* 0x7fffffff15ff7812 */ /* 0x000fc8000782c0ff */
[----:B------:R-:W-:-:S13]  /*70c0*/  PLOP3.LUT P0, PT, P0, P1, PT, 0x2f, 0xf2 ;  /* 0x0000000000f2781c */ /* 0x000fda0000702577 */
[----:B------:R-:W-:Y:S05]  /*70d0*/  @P0 BRA `(.L_x_29) ;  /* 0x0000000400000947 */ /* 0x000fea0003800000 */
[----:B------:R-:W-:Y:S02]  /*70e0*/  ISETP.GE.AND P0, PT, R29, RZ, PT ;  /* 0x000000ff1d00720c */ /* 0x000fe40003f06270 */
[----:B------:R-:W-:-:S11]  /*70f0*/  ISETP.GE.AND P1, PT, R30, RZ, PT ;  /* 0x000000ff1e00720c */ /* 0x000fd60003f26270 */
[----:B------:R-:W-:Y:S01]  /*7100*/  @P0 MOV R26, RZ ;  /* 0x000000ff001a0202 */ /* 0x000fe20000000f00 */
[----:B------:R-:W-:Y:S02]  /*7110*/  @!P0 IMAD.MOV.U32 R26, RZ, RZ, -0x40 ;  /* 0xffffffc0ff1a8424 */ /* 0x000fe400078e00ff */
[----:B------:R-:W-:Y:S01]  /*7120*/  @!P0 FFMA R20, R20, 1.84467440737095516160e+19, RZ ;  /* 0x5f80000014148823 */ /* 0x000fe200000000ff */
[----:B------:R-:W-:Y:S02]  /*7130*/  @!P1 FFMA R21, R21, 1.84467440737095516160e+19, RZ ;  /* 0x5f80000015159823 */ /* 0x000fe400000000ff */
[----:B------:R-:W-:-:S07]  /*7140*/  @!P1 IADD3 R26, PT, PT, R26, 0x40, RZ ;  /* 0x000000401a1a9810 */ /* 0x000fce0007ffe0ff */
.L_x_25:
[----:B------:R-:W-:Y:S01]  /*7150*/  LEA R30, R28, 0xc0800000, 0x17 ;  /* 0xc08000001c1e7811 */ /* 0x000fe200078eb8ff */
[----:B------:R-:W-:Y:S04]  /*7160*/  BSSY.RECONVERGENT B3, `(.L_x_30) ;  /* 0x0000036000037945 */ /* 0x000fe80003800200 */
[----:B------:R-:W-:Y:S01]  /*7170*/  IMAD.IADD R30, R21, 0x1, -R30 ;  /* 0x00000001151e7824 */ /* 0x000fe200078e0a1e */
[----:B------:R-:W-:-:S03]  /*7180*/  IADD3 R21, PT, PT, R32, -0x7f, RZ ;  /* 0xffffff8120157810 */ /* 0x000fc60007ffe0ff */
[----:B------:R-:W1:Y:S01]  /*7190*/  MUFU.RCP R29, R30 ;  /* 0x0000001e001d7308 */ /* 0x000e620000001000 */
[----:B------:R-:W-:Y:S01]  /*71a0*/  FADD.FTZ R31, -R30, -RZ ;  /* 0x800000ff1e1f7221 */ /* 0x000fe20000010100 */
[----:B------:R-:W-:-:S03]  /*71b0*/  IMAD R20, R21, -0x800000, R20 ;  /* 0xff80000015147824 */ /* 0x000fc600078e0214 */
[----:B-1----:R-:W-:-:S04]  /*71c0*/  FFMA R32, R29, R31, 1 ;  /* 0x3f8000001d207423 */ /* 0x002fc8000000001f */
[----:B------:R-:W-:-:S04]  /*71d0*/  FFMA R34, R29, R32, R29 ;  /* 0x000000201d227223 */ /* 0x000fc8000000001d */
[----:B------:R-:W-:-:S04]  /*71e0*/  FFMA R29, R20, R34, RZ ;  /* 0x00000022141d7223 */ /* 0x000fc800000000ff */
[----:B------:R-:W-:-:S04]  /*71f0*/  FFMA R32, R31, R29, R20 ;  /* 0x0000001d1f207223 */ /* 0x000fc80000000014 */
[----:B------:R-:W-:Y:S01]  /*7200*/  FFMA R33, R34, R32, R29 ;  /* 0x0000002022217223 */ /* 0x000fe2000000001d */
[----:B------:R-:W-:-:S03]  /*7210*/  IADD3 R29, PT, PT, R21, 0x7f, -R28 ;  /* 0x0000007f151d7810 */ /* 0x000fc60007ffe81c */
[----:B------:R-:W-:Y:S02]  /*7220*/  FFMA R32, R31, R33, R20 ;  /* 0x000000211f207223 */ /* 0x000fe40000000014 */
[----:B------:R-:W-:Y:S02]  /*7230*/  IMAD.IADD R29, R29, 0x1, R26 ;  /* 0x000000011d1d7824 */ /* 0x000fe400078e021a */
[----:B------:R-:W-:-:S05]  /*7240*/  FFMA R20, R34, R32, R33 ;  /* 0x0000002022147223 */ /* 0x000fca0000000021 */
[----:B------:R-:W-:-:S04]  /*7250*/  SHF.R.U32.HI R21, RZ, 0x17, R20 ;  /* 0x00000017ff157819 */ /* 0x000fc80000011614 */
[----:B------:R-:W-:-:S04]  /*7260*/  LOP3.LUT R21, R21, 0xff, RZ, 0xc0, !PT ;  /* 0x000000ff15157812 */ /* 0x000fc800078ec0ff */
[----:B------:R-:W-:-:S05]  /*7270*/  IADD3 R30, PT, PT, R21, R29, RZ ;  /* 0x0000001d151e7210 */ /* 0x000fca0007ffe0ff */
[----:B------:R-:W-:-:S05]  /*7280*/  VIADD R21, R30, 0xffffffff ;  /* 0xffffffff1e157836 */ /* 0x000fca0000000000 */
[----:B------:R-:W-:-:S13]  /*7290*/  ISETP.GE.U32.AND P0, PT, R21, 0xfe, PT ;  /* 0x000000fe1500780c */ /* 0x000fda0003f06070 */
[----:B------:R-:W-:Y:S05]  /*72a0*/  @!P0 BRA `(.L_x_31) ;  /* 0x0000000000808947 */ /* 0x000fea0003800000 */
[----:B------:R-:W-:-:S13]  /*72b0*/  ISETP.GT.AND P0, PT, R30, 0xfe, PT ;  /* 0x000000fe1e00780c */ /* 0x000fda0003f04270 */
[----:B------:R-:W-:Y:S05]  /*72c0*/  @P0 BRA `(.L_x_32) ;  /* 0x00000000006c0947 */ /* 0x000fea0003800000 */
[----:B------:R-:W-:-:S13]  /*72d0*/  ISETP.GE.AND P0, PT, R30, 0x1, PT ;  /* 0x000000011e00780c */ /* 0x000fda0003f06270 */
[----:B------:R-:W-:Y:S05]  /*72e0*/  @P0 BRA `(.L_x_33) ;  /* 0x0000000000740947 */ /* 0x000fea0003800000 */
[----:B------:R-:W-:Y:S02]  /*72f0*/  ISETP.GE.AND P0, PT, R30, -0x18, PT ;  /* 0xffffffe81e00780c */ /* 0x000fe40003f06270 */
[----:B------:R-:W-:-:S11]  /*7300*/  LOP3.LUT R20, R20, 0x80000000, RZ, 0xc0, !PT ;  /* 0x8000000014147812 */ /* 0x000fd600078ec0ff */
[----:B------:R-:W-:Y:S05]  /*7310*/  @!P0 BRA `(.L_x_33) ;  /* 0x0000000000688947 */ /* 0x000fea0003800000 */
[-CC-:B------:R-:W-:Y:S01]  /*7320*/  FFMA.RZ R21, R34, R32.reuse, R33.reuse ;  /* 0x0000002022157223 */ /* 0x180fe2000000c021 */
[----:B------:R-:W-:Y:S01]  /*7330*/  IADD3 R29, PT, PT, R30, 0x20, RZ ;  /* 0x000000201e1d7810 */ /* 0x000fe20007ffe0ff */
[-CC-:B------:R-:W-:Y:S01]  /*7340*/  FFMA.RM R26, R34, R32.reuse, R33.reuse ;  /* 0x00000020221a7223 */ /* 0x180fe20000004021 */
[----:B------:R-:W-:Y:S02]  /*7350*/  ISETP.NE.AND P2, PT, R30, RZ, PT ;  /* 0x000000ff1e00720c */ /* 0x000fe40003f45270 */
[----:B------:R-:W-:Y:S01]  /*7360*/  LOP3.LUT R28, R21, 0x7fffff, RZ, 0xc0, !PT ;  /* 0x007fffff151c7812 */ /* 0x000fe200078ec0ff */
[----:B------:R-:W-:Y:S01]  /*7370*/  FFMA.RP R21, R34, R32, R33 ;  /* 0x0000002022157223 */ /* 0x000fe20000008021 */
[----:B------:R-:W-:Y:S01]  /*7380*/  ISETP.NE.AND P1, PT, R30, RZ, PT ;  /* 0x000000ff1e00720c */ /* 0x000fe20003f25270 */
[----:B------:R-:W-:Y:S01]  /*7390*/  IMAD.MOV R30, RZ, RZ, -R30 ;  /* 0x000000ffff1e7224 */ /* 0x000fe200078e0a1e */
[----:B------:R-:W-:Y:S02]  /*73a0*/  LOP3.LUT R28, R28, 0x800000, RZ, 0xfc, !PT ;  /* 0x008000001c1c7812 */ /* 0x000fe400078efcff */
[----:B------:R-:W-:-:S02]  /*73b0*/  FSETP.NEU.FTZ.AND P0, PT, R21, R26, PT ;  /* 0x0000001a1500720b */ /* 0x000fc40003f1d000 */
[----:B------:R-:W-:Y:S02]  /*73c0*/  SHF.L.U32 R29, R28, R29, RZ ;  /* 0x0000001d1c1d7219 */ /* 0x000fe400000006ff */
[----:B------:R-:W-:Y:S02]  /*73d0*/  SEL R21, R30, RZ, P2 ;  /* 0x000000ff1e157207 */ /* 0x000fe40001000000 */
[----:B------:R-:W-:Y:S02]  /*73e0*/  ISETP.NE.AND P1, PT, R29, RZ, P1 ;  /* 0x000000ff1d00720c */ /* 0x000fe40000f25270 */
[----:B------:R-:W-:Y:S02]  /*73f0*/  SHF.R.U32.HI R21, RZ, R21, R28 ;  /* 0x00000015ff157219 */ /* 0x000fe4000001161c */
[----:B------:R-:W-:Y:S02]  /*7400*/  PLOP3.LUT P0, PT, P0, P1, PT, 0xf8, 0x8f ;  /* 0x00000000008f781c */ /* 0x000fe40000703f70 */
[----:B------:R-:W-:-:S02]  /*7410*/  SHF.R.U32.HI R29, RZ, 0x1, R21 ;  /* 0x00000001ff1d7819 */ /* 0x000fc40000011615 */
[----:B------:R-:W-:-:S04]  /*7420*/  SEL R26, RZ, 0x1, !P0 ;  /* 0x00000001ff1a7807 */ /* 0x000fc80004000000 */
[----:B------:R-:W-:-:S04]  /*7430*/  LOP3.LUT R26, R26, 0x1, R29, 0xf8, !PT ;  /* 0x000000011a1a7812 */ /* 0x000fc800078ef81d */
[----:B------:R-:W-:-:S04]  /*7440*/  LOP3.LUT R26, R26, R21, RZ, 0xc0, !PT ;  /* 0x000000151a1a7212 */ /* 0x000fc800078ec0ff */
[----:B------:R-:W-:-:S04]  /*7450*/  IADD3 R29, PT, PT, R29, R26, RZ ;  /* 0x0000001a1d1d7210 */ /* 0x000fc80007ffe0ff */
[----:B------:R-:W-:Y:S01]  /*7460*/  LOP3.LUT R20, R29, R20, RZ, 0xfc, !PT ;  /* 0x000000141d147212 */ /* 0x000fe200078efcff */
[----:B------:R-:W-:Y:S06]  /*7470*/  BRA `(.L_x_33) ;  /* 0x0000000000107947 */ /* 0x000fec0003800000 */
.L_x_32:
[----:B------:R-:W-:-:S04]  /*7480*/  LOP3.LUT R20, R20, 0x80000000, RZ, 0xc0, !PT ;  /* 0x8000000014147812 */ /* 0x000fc800078ec0ff */
[----:B------:R-:W-:Y:S01]  /*7490*/  LOP3.LUT R20, R20, 0x7f800000, RZ, 0xfc, !PT ;  /* 0x7f80000014147812 */ /* 0x000fe200078efcff */
[----:B------:R-:W-:Y:S06]  /*74a0*/  BRA `(.L_x_33) ;  /* 0x0000000000047947 */ /* 0x000fec0003800000 */
.L_x_31:
[----:B------:R-:W-:-:S07]  /*74b0*/  IMAD R20, R29, 0x800000, R20 ;  /* 0x008000001d147824 */ /* 0x000fce00078e0214 */
.L_x_33:
[----:B------:R-:W-:Y:S05]  /*74c0*/  BSYNC.RECONVERGENT B3 ;  /* 0x0000000000037941 */ /* 0x000fea0003800200 */
.L_x_30:
[----:B------:R-:W-:Y:S05]  /*74d0*/  BRA `(.L_x_34) ;  /* 0x0000000000207947 */ /* 0x000fea0003800000 */
.L_x_29:
[----:B------:R-:W-:-:S04]  /*74e0*/  LOP3.LUT R20, R21, 0x80000000, R20, 0x48, !PT ;  /* 0x8000000015147812 */ /* 0x000fc800078e4814 */
[----:B------:R-:W-:Y:S01]  /*74f0*/  LOP3.LUT R20, R20, 0x7f800000, RZ, 0xfc, !PT ;  /* 0x7f80000014147812 */ /* 0x000fe200078efcff */
[----:B------:R-:W-:Y:S06]  /*7500*/  BRA `(.L_x_34) ;  /* 0x0000000000147947 */ /* 0x000fec0003800000 */
.L_x_28:
[----:B------:R-:W-:Y:S01]  /*7510*/  LOP3.LUT R20, R21, 0x80000000, R20, 0x48, !PT ;  /* 0x8000000015147812 */ /* 0x000fe200078e4814 */
[----:B------:R-:W-:Y:S06]  /*7520*/  BRA `(.L_x_34) ;  /* 0x00000000000c7947 */ /* 0x000fec0003800000 */
.L_x_27:
[----:B------:R-:W1:Y:S01]  /*7530*/  MUFU.RSQ R20, -QNAN ;  /* 0xffc0000000147908 */ /* 0x000e620000001400 */
[----:B------:R-:W-:Y:S05]  /*7540*/  BRA `(.L_x_34) ;  /* 0x0000000000047947 */ /* 0x000fea0003800000 */
.L_x_26:
[----:B------:R-:W-:-:S07]  /*7550*/  FADD.FTZ R20, R20, R21 ;  /* 0x0000001514147221 */ /* 0x000fce0000010000 */
.L_x_34:
[----:B------:R-:W-:Y:S05]  /*7560*/  BSYNC.RECONVERGENT B2 ;  /* 0x0000000000027941 */ /* 0x000fea0003800200 */
.L_x_24:
[----:B------:R-:W-:Y:S01]  /*7570*/  HFMA2 R21, -RZ, RZ, 0, 0 ;  /* 0x00000000ff157431 */ /* 0x000fe200000001ff */
[----:B-1----:R-:W-:Y:S01]  /*7580*/  MOV R28, R20 ;  /* 0x00000014001c7202 */ /* 0x002fe20000000f00 */
[----:B------:R-:W-:-:S04]  /*7590*/  IMAD.MOV.U32 R20, RZ, RZ, R24 ;  /* 0x000000ffff147224 */ /* 0x000fc800078e0018 */
[----:B------:R-:W-:Y:S05]  /*75a0*/  RET.REL.NODEC R20 `(_Z28flashattn_like_4stage_kernelILi64ELi32ELi4EEvPKfS1_S1_Pfi) ;  /* 0xffffff8814947950 */ /* 0x000fea0003c3ffff */
.L_x_35:
[----:B------:R-:W-:-:S00]  /*75b0*/  BRA `(.L_x_35) ;  /* 0xfffffffc00fc7947 */ /* 0x000fc0000383ffff */
[----:B------:R-:W-:-:S00]  /*75c0*/  NOP ;  /* 0x0000000000007918 */ /* 0x000fc00000000000 */
        /* <DEDUP_REMOVED lines=11> */
.L_x_37:


//--------------------- .nv.shared._Z28flashattn_like_4stage_kernelILi64ELi32ELi4EEvPKfS1_S1_Pfi --------------------------
	.section	.nv.shared._Z28flashattn_like_4stage_kernelILi64ELi32ELi4EEvPKfS1_S1_Pfi,"aw",@nobits
	.sectionflags	@""
	.align	16
	.zero		1024


//--------------------- .nv.shared.reserved.0     --------------------------
	.section	.nv.shared.reserved.0,"aw",@nobits
	.weak		__nv_reservedSMEM_offset_0_alias
	.size		__nv_reservedSMEM_offset_0_alias, 0, 64
	.other		__nv_reservedSMEM_offset_0_alias,@"STO_CUDA_RESERVED_SHARED STV_DEFAULT"
__nv_reservedSMEM_offset_0_alias:
	.zero		0
	.zero		64


//--------------------- .nv.constant0._Z28flashattn_like_4stage_kernelILi64ELi32ELi4EEvPKfS1_S1_Pfi --------------------------
	.section	.nv.constant0._Z28flashattn_like_4stage_kernelILi64ELi32ELi4EEvPKfS1_S1_Pfi,"a",@progbits
	.sectionflags	@""
	.align	4
.nv.constant0._Z28flashattn_like_4stage_kernelILi64ELi32ELi4EEvPKfS1_S1_Pfi:
	.zero		932


//--------------------- SYMBOLS --------------------------

	.type		.nv.reservedSmem.offset0,@object
	.size		.nv.reservedSmem.offset0,0x4
	.type		.nv.reservedSmem.cap,@object
	.size		.nv.reservedSmem.cap,0x4
